//
// Generated by NVIDIA NVVM Compiler
//
// Compiler Build ID: CL-36424714
// Cuda compilation tools, release 13.0, V13.0.88
// Based on NVVM 20.0.0
//

.version 9.0
.target sm_100
.address_size 64

	// .globl	_Z3addiiiiiifPfS_

.visible .entry _Z3addiiiiiifPfS_(
	.param .u32 _Z3addiiiiiifPfS__param_0,
	.param .u32 _Z3addiiiiiifPfS__param_1,
	.param .u32 _Z3addiiiiiifPfS__param_2,
	.param .u32 _Z3addiiiiiifPfS__param_3,
	.param .u32 _Z3addiiiiiifPfS__param_4,
	.param .u32 _Z3addiiiiiifPfS__param_5,
	.param .f32 _Z3addiiiiiifPfS__param_6,
	.param .u64 .ptr .align 1 _Z3addiiiiiifPfS__param_7,
	.param .u64 .ptr .align 1 _Z3addiiiiiifPfS__param_8
)
{
	.reg .pred 	%p<12>;
	.reg .b32 	%r<69>;
	.reg .b32 	%f<57>;
	.reg .b64 	%rd<63>;

	ld.param.u32 	%r21, [_Z3addiiiiiifPfS__param_0];
	ld.param.u32 	%r22, [_Z3addiiiiiifPfS__param_1];
	ld.param.u32 	%r23, [_Z3addiiiiiifPfS__param_2];
	ld.param.u32 	%r24, [_Z3addiiiiiifPfS__param_3];
	ld.param.u32 	%r20, [_Z3addiiiiiifPfS__param_4];
	ld.param.f32 	%f2, [_Z3addiiiiiifPfS__param_6];
	ld.param.u64 	%rd3, [_Z3addiiiiiifPfS__param_7];
	ld.param.u64 	%rd4, [_Z3addiiiiiifPfS__param_8];
	cvta.to.global.u64 	%rd1, %rd4;
	cvta.to.global.u64 	%rd2, %rd3;
	mul.lo.s32 	%r25, %r22, %r21;
	mov.u32 	%r26, %ntid.x;
	mov.u32 	%r27, %nctaid.x;
	mul.lo.s32 	%r28, %r26, %r27;
	div.u32 	%r29, %r25, %r28;
	mov.u32 	%r30, %ctaid.x;
	mov.u32 	%r31, %tid.x;
	mad.lo.s32 	%r32, %r30, %r26, %r31;
	mad.lo.s32 	%r1, %r32, %r29, %r32;
	add.s32 	%r33, %r29, %r1;
	add.s32 	%r34, %r33, 1;
	setp.lt.s32 	%p1, %r34, %r25;
	add.s32 	%r35, %r25, -1;
	selp.b32 	%r2, %r34, %r35, %p1;
	div.s32 	%r36, %r1, %r21;
	mul.lo.s32 	%r37, %r36, %r21;
	sub.s32 	%r38, %r1, %r37;
	add.s32 	%r39, %r38, %r23;
	rem.s32 	%r40, %r36, %r22;
	add.s32 	%r41, %r40, %r24;
	add.s32 	%r3, %r23, %r21;
	mad.lo.s32 	%r66, %r41, %r20, %r39;
	setp.ge.s32 	%p2, %r1, %r2;
	@%p2 bra 	$L__BB0_7;
	mul.f32 	%f1, %f2, %f2;
	not.b32 	%r42, %r3;
	add.s32 	%r5, %r20, %r42;
	sub.s32 	%r43, %r2, %r1;
	and.b32  	%r6, %r43, 3;
	setp.eq.s32 	%p3, %r6, 0;
	mov.u32 	%r65, %r1;
	@%p3 bra 	$L__BB0_4;
	neg.s32 	%r62, %r6;
	mul.wide.s32 	%rd7, %r20, 4;
	mov.u32 	%r65, %r1;
$L__BB0_3:
	.pragma "nounroll";
	add.s32 	%r44, %r66, 1;
	mul.wide.s32 	%rd5, %r66, 4;
	add.s64 	%rd6, %rd2, %rd5;
	ld.global.f32 	%f3, [%rd6+4];
	ld.global.f32 	%f4, [%rd6+-4];
	add.f32 	%f5, %f3, %f4;
	add.s64 	%rd8, %rd6, %rd7;
	ld.global.f32 	%f6, [%rd8];
	add.f32 	%f7, %f5, %f6;
	sub.s32 	%r45, %r66, %r20;
	mul.wide.s32 	%rd9, %r45, 4;
	add.s64 	%rd10, %rd2, %rd9;
	ld.global.f32 	%f8, [%rd10];
	add.f32 	%f9, %f7, %f8;
	ld.global.f32 	%f10, [%rd6];
	fma.rn.f32 	%f11, %f10, 0fC0800000, %f9;
	div.rn.f32 	%f12, %f11, %f1;
	add.s64 	%rd11, %rd1, %rd5;
	st.global.f32 	[%rd11], %f12;
	add.s32 	%r65, %r65, 1;
	setp.lt.s32 	%p4, %r44, %r3;
	selp.b32 	%r46, 0, %r5, %p4;
	add.s32 	%r66, %r46, %r44;
	add.s32 	%r62, %r62, 1;
	setp.ne.s32 	%p5, %r62, 0;
	@%p5 bra 	$L__BB0_3;
$L__BB0_4:
	sub.s32 	%r47, %r1, %r2;
	setp.gt.u32 	%p6, %r47, -4;
	@%p6 bra 	$L__BB0_7;
	cvt.s64.s32 	%rd15, %r20;
	mul.wide.s32 	%rd16, %r20, 4;
$L__BB0_6:
	add.s32 	%r48, %r66, 1;
	cvt.s64.s32 	%rd12, %r66;
	mul.wide.s32 	%rd13, %r66, 4;
	add.s64 	%rd14, %rd2, %rd13;
	ld.global.f32 	%f13, [%rd14+4];
	ld.global.f32 	%f14, [%rd14+-4];
	add.f32 	%f15, %f13, %f14;
	add.s64 	%rd17, %rd14, %rd16;
	ld.global.f32 	%f16, [%rd17];
	add.f32 	%f17, %f15, %f16;
	sub.s32 	%r49, %r66, %r20;
	mul.wide.s32 	%rd18, %r49, 4;
	add.s64 	%rd19, %rd2, %rd18;
	ld.global.f32 	%f18, [%rd19];
	add.f32 	%f19, %f17, %f18;
	ld.global.f32 	%f20, [%rd14];
	mul.f32 	%f21, %f20, 0f40800000;
	sub.f32 	%f22, %f19, %f21;
	div.rn.f32 	%f23, %f22, %f1;
	add.s64 	%rd20, %rd1, %rd13;
	st.global.f32 	[%rd20], %f23;
	setp.lt.s32 	%p7, %r48, %r3;
	selp.b32 	%r50, 0, %r5, %p7;
	add.s32 	%r51, %r50, %r48;
	add.s32 	%r52, %r51, 1;
	cvt.s64.s32 	%rd21, %r50;
	add.s64 	%rd22, %rd21, %rd12;
	add.s64 	%rd23, %rd22, 1;
	shl.b64 	%rd24, %rd23, 2;
	add.s64 	%rd25, %rd2, %rd24;
	ld.global.f32 	%f24, [%rd25+4];
	mul.wide.s32 	%rd26, %r50, 4;
	add.s64 	%rd27, %rd14, %rd26;
	ld.global.f32 	%f25, [%rd27];
	add.f32 	%f26, %f24, %f25;
	add.s64 	%rd28, %rd22, %rd15;
	shl.b64 	%rd29, %rd28, 2;
	add.s64 	%rd30, %rd2, %rd29;
	ld.global.f32 	%f27, [%rd30+4];
	add.f32 	%f28, %f26, %f27;
	add.s64 	%rd31, %rd19, %rd26;
	ld.global.f32 	%f29, [%rd31+4];
	add.f32 	%f30, %f28, %f29;
	ld.global.f32 	%f31, [%rd25];
	mul.f32 	%f32, %f31, 0f40800000;
	sub.f32 	%f33, %f30, %f32;
	div.rn.f32 	%f34, %f33, %f1;
	add.s64 	%rd32, %rd20, %rd26;
	st.global.f32 	[%rd32+4], %f34;
	setp.lt.s32 	%p8, %r52, %r3;
	selp.b32 	%r53, 0, %r5, %p8;
	add.s32 	%r54, %r53, %r52;
	add.s32 	%r55, %r54, 1;
	cvt.s64.s32 	%rd33, %r53;
	add.s64 	%rd34, %rd23, %rd33;
	add.s64 	%rd35, %rd34, 1;
	shl.b64 	%rd36, %rd35, 2;
	add.s64 	%rd37, %rd2, %rd36;
	ld.global.f32 	%f35, [%rd37+4];
	add.s32 	%r56, %r53, %r51;
	mul.wide.s32 	%rd38, %r56, 4;
	add.s64 	%rd39, %rd2, %rd38;
	ld.global.f32 	%f36, [%rd39];
	add.f32 	%f37, %f35, %f36;
	add.s64 	%rd40, %rd34, %rd15;
	shl.b64 	%rd41, %rd40, 2;
	add.s64 	%rd42, %rd2, %rd41;
	ld.global.f32 	%f38, [%rd42+4];
	add.f32 	%f39, %f37, %f38;
	sub.s64 	%rd43, %rd34, %rd15;
	shl.b64 	%rd44, %rd43, 2;
	add.s64 	%rd45, %rd2, %rd44;
	ld.global.f32 	%f40, [%rd45+4];
	add.f32 	%f41, %f39, %f40;
	ld.global.f32 	%f42, [%rd37];
	mul.f32 	%f43, %f42, 0f40800000;
	sub.f32 	%f44, %f41, %f43;
	div.rn.f32 	%f45, %f44, %f1;
	shl.b64 	%rd46, %rd34, 2;
	add.s64 	%rd47, %rd1, %rd46;
	add.s64 	%rd48, %rd47, 4;
	st.global.f32 	[%rd47+4], %f45;
	setp.lt.s32 	%p9, %r55, %r3;
	selp.b32 	%r57, 0, %r5, %p9;
	add.s32 	%r58, %r57, %r55;
	add.s32 	%r59, %r58, 1;
	cvt.s64.s32 	%rd49, %r57;
	add.s64 	%rd50, %rd35, %rd49;
	shl.b64 	%rd51, %rd50, 2;
	add.s64 	%rd52, %rd51, %rd2;
	ld.global.f32 	%f46, [%rd52+8];
	add.s32 	%r60, %r57, %r54;
	mul.wide.s32 	%rd53, %r60, 4;
	add.s64 	%rd54, %rd2, %rd53;
	ld.global.f32 	%f47, [%rd54];
	add.f32 	%f48, %f46, %f47;
	add.s64 	%rd55, %rd50, %rd15;
	shl.b64 	%rd56, %rd55, 2;
	add.s64 	%rd57, %rd2, %rd56;
	ld.global.f32 	%f49, [%rd57+4];
	add.f32 	%f50, %f48, %f49;
	sub.s64 	%rd58, %rd50, %rd15;
	shl.b64 	%rd59, %rd58, 2;
	add.s64 	%rd60, %rd2, %rd59;
	ld.global.f32 	%f51, [%rd60+4];
	add.f32 	%f52, %f50, %f51;
	ld.global.f32 	%f53, [%rd52+4];
	mul.f32 	%f54, %f53, 0f40800000;
	sub.f32 	%f55, %f52, %f54;
	div.rn.f32 	%f56, %f55, %f1;
	mul.wide.s32 	%rd61, %r57, 4;
	add.s64 	%rd62, %rd48, %rd61;
	st.global.f32 	[%rd62+4], %f56;
	add.s32 	%r65, %r65, 4;
	setp.lt.s32 	%p10, %r59, %r3;
	selp.b32 	%r61, 0, %r5, %p10;
	add.s32 	%r66, %r61, %r59;
	setp.lt.s32 	%p11, %r65, %r2;
	@%p11 bra 	$L__BB0_6;
$L__BB0_7:
	ret;

}


// ===== COMPILED SASS (sm_100) =====

	.target	sm_100

	.elftype	@"ET_EXEC"


//--------------------- .note.nv.tkinfo           --------------------------
	.section	.note.nv.tkinfo,"",@"SHT_NOTE"
	.sectionflags	@"SHF_NOTE_NV_TKINFO"
	.tkinfo
        /*0018*/ 	.word	0x00000002
        /*0030*/ 	.string	""
        /*0030*/ 	.string	"ptxas"
        /*0030*/ 	.string	"Cuda compilation tools, release 13.0, V13.0.88"
        /*0030*/ 	.string	"Build cuda_13.0.r13.0/compiler.36424714_0"
        /*0030*/ 	.string	"-arch sm_100 -m 64 "



//--------------------- .note.nv.cuinfo           --------------------------
	.section	.note.nv.cuinfo,"",@"SHT_NOTE"
	.sectionflags	@"SHF_NOTE_NV_CUINFO"
        /*0018*/ 	.short	0x0002
        /*001a*/ 	.short	0x0064
        /*001c*/ 	.short	0x0082
	.zero		2


//--------------------- .nv.info                  --------------------------
	.section	.nv.info,"",@"SHT_CUDA_INFO"
	.align	4


	//----- nvinfo : EIATTR_REGCOUNT
	.align		4
        /*0000*/ 	.byte	0x04, 0x2f
        /*0002*/ 	.short	(.L_1 - .L_0)
	.align		4
.L_0:
        /*0004*/ 	.word	index@(_Z3addiiiiiifPfS_)
        /*0008*/ 	.word	0x00000022


	//----- nvinfo : EIATTR_FRAME_SIZE
	.align		4
.L_1:
        /*000c*/ 	.byte	0x04, 0x11
        /*000e*/ 	.short	(.L_3 - .L_2)
	.align		4
.L_2:
        /*0010*/ 	.word	index@($__internal_0_$__cuda_sm3x_div_rn_noftz_f32_slowpath)
        /*0014*/ 	.word	0x00000000


	//----- nvinfo : EIATTR_FRAME_SIZE
	.align		4
.L_3:
        /*0018*/ 	.byte	0x04, 0x11
        /*001a*/ 	.short	(.L_5 - .L_4)
	.align		4
.L_4:
        /*001c*/ 	.word	index@(_Z3addiiiiiifPfS_)
        /*0020*/ 	.word	0x00000000


	//----- nvinfo : EIATTR_MIN_STACK_SIZE
	.align		4
.L_5:
        /*0024*/ 	.byte	0x04, 0x12
        /*0026*/ 	.short	(.L_7 - .L_6)
	.align		4
.L_6:
        /*0028*/ 	.word	index@(_Z3addiiiiiifPfS_)
        /*002c*/ 	.word	0x00000000
.L_7:


//--------------------- .nv.compat                --------------------------
	.section	.nv.compat,"",@"SHT_CUDA_COMPAT_INFO"
	.align	4
        /*0000*/ 	.byte	0x02, 0x09, 0x00, 0x00, 0x02, 0x02, 0x01, 0x00, 0x02, 0x05, 0x05, 0x00, 0x03, 0x07, 0x01, 0x01
        /*0010*/ 	.byte	0x02, 0x03, 0x00, 0x00, 0x02, 0x06, 0x01, 0x00, 0x04, 0x0b, 0x08, 0x00, 0x01, 0x00, 0x00, 0x00
        /*0020*/ 	.byte	0x00, 0x00, 0x00, 0x00


//--------------------- .nv.info._Z3addiiiiiifPfS_ --------------------------
	.section	.nv.info._Z3addiiiiiifPfS_,"",@"SHT_CUDA_INFO"
	.sectionflags	@""
	.align	4


	//----- nvinfo : EIATTR_CUDA_API_VERSION
	.align		4
        /*0000*/ 	.byte	0x04, 0x37
        /*0002*/ 	.short	(.L_9 - .L_8)
.L_8:
        /*0004*/ 	.word	0x00000082


	//----- nvinfo : EIATTR_KPARAM_INFO
	.align		4
.L_9:
        /*0008*/ 	.byte	0x04, 0x17
        /*000a*/ 	.short	(.L_11 - .L_10)
.L_10:
        /*000c*/ 	.word	0x00000000
        /*0010*/ 	.short	0x0008
        /*0012*/ 	.short	0x0028
        /*0014*/ 	.byte	0x00, 0xf5, 0x21, 0x00


	//----- nvinfo : EIATTR_KPARAM_INFO
	.align		4
.L_11:
        /*0018*/ 	.byte	0x04, 0x17
        /*001a*/ 	.short	(.L_13 - .L_12)
.L_12:
        /*001c*/ 	.word	0x00000000
        /*0020*/ 	.short	0x0007
        /*0022*/ 	.short	0x0020
        /*0024*/ 	.byte	0x00, 0xf5, 0x21, 0x00


	//----- nvinfo : EIATTR_KPARAM_INFO
	.align		4
.L_13:
        /*0028*/ 	.byte	0x04, 0x17
        /*002a*/ 	.short	(.L_15 - .L_14)
.L_14:
        /*002c*/ 	.word	0x00000000
        /*0030*/ 	.short	0x0006
        /*0032*/ 	.short	0x0018
        /*0034*/ 	.byte	0x00, 0xf0, 0x11, 0x00


	//----- nvinfo : EIATTR_KPARAM_INFO
	.align		4
.L_15:
        /*0038*/ 	.byte	0x04, 0x17
        /*003a*/ 	.short	(.L_17 - .L_16)
.L_16:
        /*003c*/ 	.word	0x00000000
        /*0040*/ 	.short	0x0005
        /*0042*/ 	.short	0x0014
        /*0044*/ 	.byte	0x00, 0xf0, 0x11, 0x00


	//----- nvinfo : EIATTR_KPARAM_INFO
	.align		4
.L_17:
        /*0048*/ 	.byte	0x04, 0x17
        /*004a*/ 	.short	(.L_19 - .L_18)
.L_18:
        /*004c*/ 	.word	0x00000000
        /*0050*/ 	.short	0x0004
        /*0052*/ 	.short	0x0010
        /*0054*/ 	.byte	0x00, 0xf0, 0x11, 0x00


	//----- nvinfo : EIATTR_KPARAM_INFO
	.align		4
.L_19:
        /*0058*/ 	.byte	0x04, 0x17
        /*005a*/ 	.short	(.L_21 - .L_20)
.L_20:
        /*005c*/ 	.word	0x00000000
        /*0060*/ 	.short	0x0003
        /*0062*/ 	.short	0x000c
        /*0064*/ 	.byte	0x00, 0xf0, 0x11, 0x00


	//----- nvinfo : EIATTR_KPARAM_INFO
	.align		4
.L_21:
        /*0068*/ 	.byte	0x04, 0x17
        /*006a*/ 	.short	(.L_23 - .L_22)
.L_22:
        /*006c*/ 	.word	0x00000000
        /*0070*/ 	.short	0x0002
        /*0072*/ 	.short	0x0008
        /*0074*/ 	.byte	0x00, 0xf0, 0x11, 0x00


	//----- nvinfo : EIATTR_KPARAM_INFO
	.align		4
.L_23:
        /*0078*/ 	.byte	0x04, 0x17
        /*007a*/ 	.short	(.L_25 - .L_24)
.L_24:
        /*007c*/ 	.word	0x00000000
        /*0080*/ 	.short	0x0001
        /*0082*/ 	.short	0x0004
        /*0084*/ 	.byte	0x00, 0xf0, 0x11, 0x00


	//----- nvinfo : EIATTR_KPARAM_INFO
	.align		4
.L_25:
        /*0088*/ 	.byte	0x04, 0x17
        /*008a*/ 	.short	(.L_27 - .L_26)
.L_26:
        /*008c*/ 	.word	0x00000000
        /*0090*/ 	.short	0x0000
        /*0092*/ 	.short	0x0000
        /*0094*/ 	.byte	0x00, 0xf0, 0x11, 0x00


	//----- nvinfo : EIATTR_SPARSE_MMA_MASK
	.align		4
.L_27:
        /*0098*/ 	.byte	0x03, 0x50
        /*009a*/ 	.short	0x0000


	//----- nvinfo : EIATTR_MAXREG_COUNT
	.align		4
        /*009c*/ 	.byte	0x03, 0x1b
        /*009e*/ 	.short	0x00ff


	//----- nvinfo : EIATTR_MERCURY_ISA_VERSION
	.align		4
        /*00a0*/ 	.byte	0x03, 0x5f
        /*00a2*/ 	.short	0x0101


	//----- nvinfo : EIATTR_VRC_CTA_INIT_COUNT
	.align		4
        /*00a4*/ 	.byte	0x02, 0x4a
	.zero		1
	.zero		1


	//----- nvinfo : EIATTR_EXIT_INSTR_OFFSETS
	.align		4
        /*00a8*/ 	.byte	0x04, 0x1c
        /*00aa*/ 	.short	(.L_29 - .L_28)


	//   ....[0]....
.L_28:
        /*00ac*/ 	.word	0x00000590


	//   ....[1]....
        /*00b0*/ 	.word	0x00000900


	//   ....[2]....
        /*00b4*/ 	.word	0x00001400


	//----- nvinfo : EIATTR_CRS_STACK_SIZE
	.align		4
.L_29:
        /*00b8*/ 	.byte	0x04, 0x1e
        /*00ba*/ 	.short	(.L_31 - .L_30)
.L_30:
        /*00bc*/ 	.word	0x00000000


	//----- nvinfo : EIATTR_CBANK_PARAM_SIZE
	.align		4
.L_31:
        /*00c0*/ 	.byte	0x03, 0x19
        /*00c2*/ 	.short	0x0030


	//----- nvinfo : EIATTR_PARAM_CBANK
	.align		4
        /*00c4*/ 	.byte	0x04, 0x0a
        /*00c6*/ 	.short	(.L_33 - .L_32)
	.align		4
.L_32:
        /*00c8*/ 	.word	index@(.nv.constant0._Z3addiiiiiifPfS_)
        /*00cc*/ 	.short	0x0380
        /*00ce*/ 	.short	0x0030


	//----- nvinfo : EIATTR_SW_WAR
	.align		4
.L_33:
        /*00d0*/ 	.byte	0x04, 0x36
        /*00d2*/ 	.short	(.L_35 - .L_34)
.L_34:
        /*00d4*/ 	.word	0x00000008
.L_35:


//--------------------- .nv.callgraph             --------------------------
	.section	.nv.callgraph,"",@"SHT_CUDA_CALLGRAPH"
	.align	4
	.sectionentsize	8
	.align		4
        /*0000*/ 	.word	0x00000000
	.align		4
        /*0004*/ 	.word	0xffffffff
	.align		4
        /*0008*/ 	.word	0x00000000
	.align		4
        /*000c*/ 	.word	0xfffffffe
	.align		4
        /*0010*/ 	.word	0x00000000
	.align		4
        /*0014*/ 	.word	0xfffffffd
	.align		4
        /*0018*/ 	.word	0x00000000
	.align		4
        /*001c*/ 	.word	0xfffffffc


//--------------------- .text._Z3addiiiiiifPfS_   --------------------------
	.section	.text._Z3addiiiiiifPfS_,"ax",@progbits
	.align	128
        .global         _Z3addiiiiiifPfS_
        .type           _Z3addiiiiiifPfS_,@function
        .size           _Z3addiiiiiifPfS_,(.L_x_26 - _Z3addiiiiiifPfS_)
        .other          _Z3addiiiiiifPfS_,@"STO_CUDA_ENTRY STV_DEFAULT"
_Z3addiiiiiifPfS_:
.text._Z3addiiiiiifPfS_:
[----:B------:R-:W-:Y:S01]  /*0000*/  LDC R1, c[0x0][0x37c] ;  /* 0x0000df00ff017b82 */ /* 0x000fe20000000800 */
[----:B------:R-:W0:Y:S07]  /*0010*/  LDCU UR5, c[0x0][0x360] ;  /* 0x00006c00ff0577ac */ /* 0x000e2e0008000800 */
[----:B------:R-:W1:Y:S01]  /*0020*/  LDC.64 R2, c[0x0][0x380] ;  /* 0x0000e000ff027b82 */ /* 0x000e620000000a00 */
[----:B------:R-:W0:Y:S01]  /*0030*/  LDCU UR4, c[0x0][0x370] ;  /* 0x00006e00ff0477ac */ /* 0x000e220008000800 */
[----:B------:R-:W2:Y:S01]  /*0040*/  LDCU UR8, c[0x0][0x390] ;  /* 0x00007200ff0877ac */ /* 0x000ea20008000800 */
[----:B0-----:R-:W-:Y:S01]  /*0050*/  UIMAD UR4, UR5, UR4, URZ ;  /* 0x00000004050472a4 */ /* 0x001fe2000f8e02ff */
[----:B-1----:R-:W-:-:S05]  /*0060*/  IABS R4, R2 ;  /* 0x0000000200047213 */ /* 0x002fca0000000000 */
[----:B------:R-:W-:Y:S01]  /*0070*/  IMAD R5, RZ, RZ, -UR4 ;  /* 0x80000004ff057e24 */ /* 0x000fe2000f8e02ff */
[----:B------:R-:W0:Y:S01]  /*0080*/  I2F.RP R10, R4 ;  /* 0x00000004000a7306 */ /* 0x000e220000209400 */
[----:B------:R-:W-:-:S07]  /*0090*/  ISETP.NE.U32.AND P2, PT, RZ, UR4, PT ;  /* 0x00000004ff007c0c */ /* 0x000fce000bf45070 */
[----:B------:R-:W1:Y:S08]  /*00a0*/  I2F.U32.RP R0, UR4 ;  /* 0x0000000400007d06 */ /* 0x000e700008209000 */
[----:B0-----:R-:W0:Y:S08]  /*00b0*/  MUFU.RCP R10, R10 ;  /* 0x0000000a000a7308 */ /* 0x001e300000001000 */
[----:B-1----:R-:W1:Y:S01]  /*00c0*/  MUFU.RCP R0, R0 ;  /* 0x0000000000007308 */ /* 0x002e620000001000 */
[----:B0-----:R-:W-:-:S07]  /*00d0*/  VIADD R8, R10, 0xffffffe ;  /* 0x0ffffffe0a087836 */ /* 0x001fce0000000000 */
[----:B------:R0:W-:Y:S01]  /*00e0*/  F2I.FTZ.U32.TRUNC.NTZ R9, R8 ;  /* 0x0000000800097305 */ /* 0x0001e2000021f000 */
[----:B-1----:R-:W-:Y:S02]  /*00f0*/  VIADD R6, R0, 0xffffffe ;  /* 0x0ffffffe00067836 */ /* 0x002fe40000000000 */
[----:B------:R-:W-:-:S05]  /*0100*/  IMAD R0, R3, R2, RZ ;  /* 0x0000000203007224 */ /* 0x000fca00078e02ff */
[----:B------:R1:W3:Y:S01]  /*0110*/  F2I.FTZ.U32.TRUNC.NTZ R7, R6 ;  /* 0x0000000600077305 */ /* 0x0002e2000021f000 */
[----:B0-----:R-:W-:Y:S02]  /*0120*/  IMAD.MOV.U32 R8, RZ, RZ, RZ ;  /* 0x000000ffff087224 */ /* 0x001fe400078e00ff */
[----:B-1----:R-:W-:Y:S02]  /*0130*/  IMAD.MOV.U32 R6, RZ, RZ, RZ ;  /* 0x000000ffff067224 */ /* 0x002fe400078e00ff */
[----:B---3--:R-:W-:-:S04]  /*0140*/  IMAD R5, R5, R7, RZ ;  /* 0x0000000705057224 */ /* 0x008fc800078e02ff */
[----:B------:R-:W-:Y:S02]  /*0150*/  IMAD.HI.U32 R7, R7, R5, R6 ;  /* 0x0000000507077227 */ /* 0x000fe400078e0006 */
[----:B------:R-:W0:Y:S04]  /*0160*/  S2R R6, SR_CTAID.X ;  /* 0x0000000000067919 */ /* 0x000e280000002500 */
[----:B------:R-:W-:Y:S02]  /*0170*/  IMAD.HI.U32 R13, R7, R0, RZ ;  /* 0x00000000070d7227 */ /* 0x000fe400078e00ff */
[----:B------:R-:W0:Y:S03]  /*0180*/  S2R R7, SR_TID.X ;  /* 0x0000000000077919 */ /* 0x000e260000002100 */
[----:B------:R-:W-:-:S05]  /*0190*/  IADD3 R5, PT, PT, -R13, RZ, RZ ;  /* 0x000000ff0d057210 */ /* 0x000fca0007ffe1ff */
[----:B------:R-:W-:-:S05]  /*01a0*/  IMAD R5, R5, UR4, R0 ;  /* 0x0000000405057c24 */ /* 0x000fca000f8e0200 */
[----:B------:R-:W-:-:S13]  /*01b0*/  ISETP.GE.U32.AND P0, PT, R5, UR4, PT ;  /* 0x0000000405007c0c */ /* 0x000fda000bf06070 */
[----:B------:R-:W-:Y:S02]  /*01c0*/  @P0 VIADD R5, R5, -UR4 ;  /* 0x8000000405050c36 */ /* 0x000fe40008000000 */
[----:B------:R-:W-:-:S03]  /*01d0*/  @P0 VIADD R13, R13, 0x1 ;  /* 0x000000010d0d0836 */ /* 0x000fc60000000000 */
[----:B------:R-:W-:Y:S01]  /*01e0*/  ISETP.GE.U32.AND P1, PT, R5, UR4, PT ;  /* 0x0000000405007c0c */ /* 0x000fe2000bf26070 */
[----:B------:R-:W-:Y:S02]  /*01f0*/  IMAD.MOV R5, RZ, RZ, -R9 ;  /* 0x000000ffff057224 */ /* 0x000fe400078e0a09 */
[----:B0-----:R-:W-:Y:S01]  /*0200*/  IMAD R6, R6, UR5, R7 ;  /* 0x0000000506067c24 */ /* 0x001fe2000f8e0207 */
[----:B------:R-:W0:Y:S01]  /*0210*/  LDCU UR5, c[0x0][0x38c] ;  /* 0x00007180ff0577ac */ /* 0x000e220008000800 */
[----:B------:R-:W-:Y:S01]  /*0220*/  IMAD.MOV.U32 R7, RZ, RZ, R5 ;  /* 0x000000ffff077224 */ /* 0x000fe200078e0005 */
[----:B------:R-:W-:-:S03]  /*0230*/  IABS R5, R3 ;  /* 0x0000000300057213 */ /* 0x000fc60000000000 */
[----:B------:R-:W-:-:S04]  /*0240*/  IMAD R7, R7, R4, RZ ;  /* 0x0000000407077224 */ /* 0x000fc800078e02ff */
[----:B------:R-:W-:Y:S01]  /*0250*/  @P1 IADD3 R13, PT, PT, R13, 0x1, RZ ;  /* 0x000000010d0d1810 */ /* 0x000fe20007ffe0ff */
[----:B------:R-:W-:Y:S01]  /*0260*/  IMAD.HI.U32 R8, R9, R7, R8 ;  /* 0x0000000709087227 */ /* 0x000fe200078e0008 */
[----:B------:R-:W-:Y:S01]  /*0270*/  @!P2 LOP3.LUT R13, RZ, UR4, RZ, 0x33, !PT ;  /* 0x00000004ff0dac12 */ /* 0x000fe2000f8e33ff */
[----:B------:R-:W1:Y:S04]  /*0280*/  LDCU UR4, c[0x0][0x388] ;  /* 0x00007100ff0477ac */ /* 0x000e680008000800 */
[----:B------:R-:W-:-:S05]  /*0290*/  IMAD R6, R13, R6, R6 ;  /* 0x000000060d067224 */ /* 0x000fca00078e0206 */
[----:B------:R-:W-:Y:S02]  /*02a0*/  IABS R10, R6 ;  /* 0x00000006000a7213 */ /* 0x000fe40000000000 */
[----:B------:R-:W-:Y:S02]  /*02b0*/  IADD3 R13, PT, PT, R13, 0x1, R6 ;  /* 0x000000010d0d7810 */ /* 0x000fe40007ffe006 */
[----:B------:R-:W-:Y:S02]  /*02c0*/  MOV R7, R10 ;  /* 0x0000000a00077202 */ /* 0x000fe40000000f00 */
[----:B------:R-:W3:Y:S03]  /*02d0*/  I2F.RP R10, R5 ;  /* 0x00000005000a7306 */ /* 0x000ee60000209400 */
[----:B------:R-:W-:-:S04]  /*02e0*/  IMAD.HI.U32 R8, R8, R7, RZ ;  /* 0x0000000708087227 */ /* 0x000fc800078e00ff */
[----:B------:R-:W-:Y:S02]  /*02f0*/  IMAD.MOV R9, RZ, RZ, -R8 ;  /* 0x000000ffff097224 */ /* 0x000fe400078e0a08 */
[----:B-1----:R-:W-:Y:S02]  /*0300*/  VIADD R11, R2, UR4 ;  /* 0x00000004020b7c36 */ /* 0x002fe40008000000 */
[C---:B------:R-:W-:Y:S01]  /*0310*/  IMAD R7, R4.reuse, R9, R7 ;  /* 0x0000000904077224 */ /* 0x040fe200078e0207 */
[----:B---3--:R-:W1:Y:S04]  /*0320*/  MUFU.RCP R10, R10 ;  /* 0x0000000a000a7308 */ /* 0x008e680000001000 */
[----:B------:R-:W-:-:S13]  /*0330*/  ISETP.GT.U32.AND P1, PT, R4, R7, PT ;  /* 0x000000070400720c */ /* 0x000fda0003f24070 */
[----:B------:R-:W-:Y:S01]  /*0340*/  @!P1 IMAD.IADD R7, R7, 0x1, -R4 ;  /* 0x0000000107079824 */ /* 0x000fe200078e0a04 */
[----:B------:R-:W-:Y:S01]  /*0350*/  @!P1 IADD3 R8, PT, PT, R8, 0x1, RZ ;  /* 0x0000000108089810 */ /* 0x000fe20007ffe0ff */
[----:B-1----:R-:W-:Y:S01]  /*0360*/  VIADD R9, R10, 0xffffffe ;  /* 0x0ffffffe0a097836 */ /* 0x002fe20000000000 */
[----:B------:R-:W-:Y:S02]  /*0370*/  ISETP.NE.AND P1, PT, R2, RZ, PT ;  /* 0x000000ff0200720c */ /* 0x000fe40003f25270 */
[----:B------:R-:W-:Y:S02]  /*0380*/  ISETP.GE.U32.AND P0, PT, R7, R4, PT ;  /* 0x000000040700720c */ /* 0x000fe40003f06070 */
[----:B------:R-:W-:Y:S01]  /*0390*/  LOP3.LUT R4, R6, R2, RZ, 0x3c, !PT ;  /* 0x0000000206047212 */ /* 0x000fe200078e3cff */
[----:B------:R-:W1:Y:S03]  /*03a0*/  F2I.FTZ.U32.TRUNC.NTZ R9, R9 ;  /* 0x0000000900097305 */ /* 0x000e66000021f000 */
[----:B------:R-:W-:-:S07]  /*03b0*/  ISETP.GE.AND P2, PT, R4, RZ, PT ;  /* 0x000000ff0400720c */ /* 0x000fce0003f46270 */
[----:B------:R-:W-:-:S04]  /*03c0*/  @P0 VIADD R8, R8, 0x1 ;  /* 0x0000000108080836 */ /* 0x000fc80000000000 */
[----:B------:R-:W-:Y:S02]  /*03d0*/  IMAD.MOV.U32 R4, RZ, RZ, R8 ;  /* 0x000000ffff047224 */ /* 0x000fe400078e0008 */
[----:B-1----:R-:W-:-:S03]  /*03e0*/  IMAD.MOV R8, RZ, RZ, -R9 ;  /* 0x000000ffff087224 */ /* 0x002fc600078e0a09 */
[----:B------:R-:W-:Y:S01]  /*03f0*/  @!P2 IADD3 R4, PT, PT, -R4, RZ, RZ ;  /* 0x000000ff0404a210 */ /* 0x000fe20007ffe1ff */
[----:B------:R-:W-:Y:S01]  /*0400*/  IMAD R7, R8, R5, RZ ;  /* 0x0000000508077224 */ /* 0x000fe200078e02ff */
[----:B------:R-:W-:Y:S01]  /*0410*/  @!P1 LOP3.LUT R4, RZ, R2, RZ, 0x33, !PT ;  /* 0x00000002ff049212 */ /* 0x000fe200078e33ff */
[----:B------:R-:W-:Y:S01]  /*0420*/  IMAD.MOV.U32 R8, RZ, RZ, RZ ;  /* 0x000000ffff087224 */ /* 0x000fe200078e00ff */
[----:B------:R-:W-:Y:S02]  /*0430*/  ISETP.GE.AND P1, PT, R13, R0, PT ;  /* 0x000000000d00720c */ /* 0x000fe40003f26270 */
[----:B------:R-:W-:Y:S01]  /*0440*/  IABS R10, R4 ;  /* 0x00000004000a7213 */ /* 0x000fe20000000000 */
[----:B------:R-:W-:Y:S01]  /*0450*/  IMAD.HI.U32 R8, R9, R7, R8 ;  /* 0x0000000709087227 */ /* 0x000fe200078e0008 */
[----:B------:R-:W-:-:S03]  /*0460*/  ISETP.GE.AND P3, PT, R4, RZ, PT ;  /* 0x000000ff0400720c */ /* 0x000fc60003f66270 */
[----:B------:R-:W-:-:S04]  /*0470*/  IMAD.MOV.U32 R7, RZ, RZ, R10 ;  /* 0x000000ffff077224 */ /* 0x000fc800078e000a */
[----:B------:R-:W-:Y:S02]  /*0480*/  IMAD.HI.U32 R8, R8, R7, RZ ;  /* 0x0000000708087227 */ /* 0x000fe400078e00ff */
[----:B------:R-:W-:Y:S02]  /*0490*/  @P1 IADD3 R13, PT, PT, R0, -0x1, RZ ;  /* 0xffffffff000d1810 */ /* 0x000fe40007ffe0ff */
[----:B------:R-:W-:-:S04]  /*04a0*/  IMAD.MOV R8, RZ, RZ, -R8 ;  /* 0x000000ffff087224 */ /* 0x000fc800078e0a08 */
[----:B------:R-:W-:-:S05]  /*04b0*/  IMAD R8, R5, R8, R7 ;  /* 0x0000000805087224 */ /* 0x000fca00078e0207 */
[----:B------:R-:W-:-:S13]  /*04c0*/  ISETP.GT.U32.AND P0, PT, R5, R8, PT ;  /* 0x000000080500720c */ /* 0x000fda0003f04070 */
[----:B------:R-:W-:Y:S02]  /*04d0*/  @!P0 IADD3 R8, PT, PT, R8, -R5, RZ ;  /* 0x8000000508088210 */ /* 0x000fe40007ffe0ff */
[----:B------:R-:W-:Y:S02]  /*04e0*/  ISETP.NE.AND P0, PT, R3, RZ, PT ;  /* 0x000000ff0300720c */ /* 0x000fe40003f05270 */
[----:B------:R-:W-:-:S13]  /*04f0*/  ISETP.GT.U32.AND P2, PT, R5, R8, PT ;  /* 0x000000080500720c */ /* 0x000fda0003f44070 */
[----:B------:R-:W-:Y:S02]  /*0500*/  @!P2 IMAD.IADD R8, R8, 0x1, -R5 ;  /* 0x000000010808a824 */ /* 0x000fe400078e0a05 */
[----:B------:R-:W-:Y:S02]  /*0510*/  IMAD.MOV R5, RZ, RZ, -R4 ;  /* 0x000000ffff057224 */ /* 0x000fe400078e0a04 */
[----:B------:R-:W-:Y:S01]  /*0520*/  @!P3 IMAD.MOV R8, RZ, RZ, -R8 ;  /* 0x000000ffff08b224 */ /* 0x000fe200078e0a08 */
[----:B------:R-:W-:Y:S01]  /*0530*/  @!P0 LOP3.LUT R8, RZ, R3, RZ, 0x33, !PT ;  /* 0x00000003ff088212 */ /* 0x000fe200078e33ff */
[----:B------:R-:W-:Y:S01]  /*0540*/  IMAD R0, R2, R5, R6 ;  /* 0x0000000502007224 */ /* 0x000fe200078e0206 */
[----:B------:R-:W-:-:S03]  /*0550*/  ISETP.GE.AND P0, PT, R6, R13, PT ;  /* 0x0000000d0600720c */ /* 0x000fc60003f06270 */
[----:B------:R-:W-:Y:S02]  /*0560*/  VIADD R3, R0, UR4 ;  /* 0x0000000400037c36 */ /* 0x000fe40008000000 */
[----:B0-----:R-:W-:-:S04]  /*0570*/  VIADD R8, R8, UR5 ;  /* 0x0000000508087c36 */ /* 0x001fc80008000000 */
[----:B--2---:R-:W-:-:S04]  /*0580*/  IMAD R22, R8, UR8, R3 ;  /* 0x0000000808167c24 */ /* 0x004fc8000f8e0203 */
[----:B------:R-:W-:Y:S05]  /*0590*/  @P0 EXIT ;  /* 0x000000000000094d */ /* 0x000fea0003800000 */
[----:B------:R-:W0:Y:S01]  /*05a0*/  LDC R8, c[0x0][0x398] ;  /* 0x0000e600ff087b82 */ /* 0x000e220000000800 */
[----:B------:R-:W-:Y:S01]  /*05b0*/  IADD3 R0, PT, PT, -R6, R13, RZ ;  /* 0x0000000d06007210 */ /* 0x000fe20007ffe1ff */
[----:B------:R-:W1:Y:S01]  /*05c0*/  LDCU.64 UR6, c[0x0][0x358] ;  /* 0x00006b00ff0677ac */ /* 0x000e620008000a00 */
[----:B------:R-:W-:Y:S01]  /*05d0*/  LOP3.LUT R9, RZ, R11, RZ, 0x33, !PT ;  /* 0x0000000bff097212 */ /* 0x000fe200078e33ff */
[----:B------:R-:W-:Y:S01]  /*05e0*/  BSSY.RECONVERGENT B0, `(.L_x_0) ;  /* 0x000002f000007945 */ /* 0x000fe20003800200 */
[----:B------:R-:W-:Y:S01]  /*05f0*/  LOP3.LUT P0, R0, R0, 0x3, RZ, 0xc0, !PT ;  /* 0x0000000300007812 */ /* 0x000fe2000780c0ff */
[----:B------:R-:W-:Y:S02]  /*0600*/  IMAD.MOV.U32 R10, RZ, RZ, R6 ;  /* 0x000000ffff0a7224 */ /* 0x000fe400078e0006 */
[----:B------:R-:W-:Y:S02]  /*0610*/  VIADD R9, R9, UR8 ;  /* 0x0000000809097c36 */ /* 0x000fe40008000000 */
[----:B0-----:R-:W-:-:S08]  /*0620*/  FMUL R8, R8, R8 ;  /* 0x0000000808087220 */ /* 0x001fd00000400000 */
[----:B-1----:R-:W-:Y:S05]  /*0630*/  @!P0 BRA `(.L_x_1) ;  /* 0x0000000000a48947 */ /* 0x002fea0003800000 */
[----:B------:R-:W0:Y:S01]  /*0640*/  LDC R3, c[0x0][0x390] ;  /* 0x0000e400ff037b82 */ /* 0x000e220000000800 */
[----:B------:R-:W-:Y:S01]  /*0650*/  IMAD.MOV R5, RZ, RZ, -R0 ;  /* 0x000000ffff057224 */ /* 0x000fe200078e0a00 */
[----:B------:R-:W-:-:S06]  /*0660*/  MOV R10, R6 ;  /* 0x00000006000a7202 */ /* 0x000fcc0000000f00 */
[----:B------:R-:W1:Y:S08]  /*0670*/  LDC.64 R16, c[0x0][0x3a0] ;  /* 0x0000e800ff107b82 */ /* 0x000e700000000a00 */
[----:B------:R-:W2:Y:S02]  /*0680*/  LDC.64 R14, c[0x0][0x3a8] ;  /* 0x0000ea00ff0e7b82 */ /* 0x000ea40000000a00 */
.L_x_4:
[----:B-1----:R-:W-:-:S04]  /*0690*/  IMAD.WIDE R18, R22, 0x4, R16 ;  /* 0x0000000416127825 */ /* 0x002fc800078e0210 */
[----:B0-----:R-:W-:Y:S01]  /*06a0*/  IMAD.IADD R25, R22, 0x1, -R3 ;  /* 0x0000000116197824 */ /* 0x001fe200078e0a03 */
[----:B------:R-:W3:Y:S01]  /*06b0*/  LDG.E R0, desc[UR6][R18.64+0x4] ;  /* 0x0000040612007981 */ /* 0x000ee2000c1e1900 */
[----:B------:R-:W-:-:S03]  /*06c0*/  IMAD.WIDE R20, R3, 0x4, R18 ;  /* 0x0000000403147825 */ /* 0x000fc600078e0212 */
[----:B------:R-:W3:Y:S01]  /*06d0*/  LDG.E R7, desc[UR6][R18.64+-0x4] ;  /* 0xfffffc0612077981 */ /* 0x000ee2000c1e1900 */
[----:B------:R-:W-:-:S03]  /*06e0*/  IMAD.WIDE R24, R25, 0x4, R16 ;  /* 0x0000000419187825 */ /* 0x000fc600078e0210 */
[----:B------:R-:W4:Y:S04]  /*06f0*/  LDG.E R21, desc[UR6][R20.64] ;  /* 0x0000000614157981 */ /* 0x000f28000c1e1900 */
[----:B------:R-:W5:Y:S04]  /*0700*/  LDG.E R25, desc[UR6][R24.64] ;  /* 0x0000000618197981 */ /* 0x000f68000c1e1900 */
[----:B------:R-:W2:Y:S01]  /*0710*/  LDG.E R23, desc[UR6][R18.64] ;  /* 0x0000000612177981 */ /* 0x000ea2000c1e1900 */
[----:B------:R-:W0:Y:S01]  /*0720*/  MUFU.RCP R27, R8 ;  /* 0x00000008001b7308 */ /* 0x000e220000001000 */
[----:B------:R-:W-:Y:S01]  /*0730*/  BSSY.RECONVERGENT B1, `(.L_x_2) ;  /* 0x0000010000017945 */ /* 0x000fe20003800200 */
[----:B------:R-:W-:-:S02]  /*0740*/  VIADD R4, R22, 0x1 ;  /* 0x0000000116047836 */ /* 0x000fc40000000000 */
[----:B0-----:R-:W-:-:S04]  /*0750*/  FFMA R2, -R8, R27, 1 ;  /* 0x3f80000008027423 */ /* 0x001fc8000000011b */
[----:B------:R-:W-:Y:S01]  /*0760*/  FFMA R27, R27, R2, R27 ;  /* 0x000000021b1b7223 */ /* 0x000fe2000000001b */
[----:B---3--:R-:W-:-:S04]  /*0770*/  FADD R0, R0, R7 ;  /* 0x0000000700007221 */ /* 0x008fc80000000000 */
[----:B----4-:R-:W-:-:S04]  /*0780*/  FADD R0, R0, R21 ;  /* 0x0000001500007221 */ /* 0x010fc80000000000 */
[----:B-----5:R-:W-:-:S04]  /*0790*/  FADD R0, R0, R25 ;  /* 0x0000001900007221 */ /* 0x020fc80000000000 */
[----:B--2---:R-:W-:-:S04]  /*07a0*/  FFMA R0, R23, -4, R0 ;  /* 0xc080000017007823 */ /* 0x004fc80000000000 */
[----:B------:R-:W0:Y:S01]  /*07b0*/  FCHK P0, R0, R8 ;  /* 0x0000000800007302 */ /* 0x000e220000000000 */
[----:B------:R-:W-:-:S04]  /*07c0*/  FFMA R2, R0, R27, RZ ;  /* 0x0000001b00027223 */ /* 0x000fc800000000ff */
[----:B------:R-:W-:-:S04]  /*07d0*/  FFMA R7, -R8, R2, R0 ;  /* 0x0000000208077223 */ /* 0x000fc80000000100 */
[----:B------:R-:W-:Y:S01]  /*07e0*/  FFMA R7, R27, R7, R2 ;  /* 0x000000071b077223 */ /* 0x000fe20000000002 */
[----:B0-----:R-:W-:Y:S06]  /*07f0*/  @!P0 BRA `(.L_x_3) ;  /* 0x00000000000c8947 */ /* 0x001fec0003800000 */
[----:B------:R-:W-:-:S07]  /*0800*/  MOV R12, 0x820 ;  /* 0x00000820000c7802 */ /* 0x000fce0000000f00 */
[----:B------:R-:W-:Y:S05]  /*0810*/  CALL.REL.NOINC `($__internal_0_$__cuda_sm3x_div_rn_noftz_f32_slowpath) ;  /* 0x0000000800fc7944 */ /* 0x000fea0003c00000 */
[----:B------:R-:W-:-:S07]  /*0820*/  IMAD.MOV.U32 R7, RZ, RZ, R0 ;  /* 0x000000ffff077224 */ /* 0x000fce00078e0000 */
.L_x_3:
[----:B------:R-:W-:Y:S05]  /*0830*/  BSYNC.RECONVERGENT B1 ;  /* 0x0000000000017941 */ /* 0x000fea0003800200 */
.L_x_2:
[----:B------:R-:W-:Y:S01]  /*0840*/  IMAD.WIDE R18, R22, 0x4, R14 ;  /* 0x0000000416127825 */ /* 0x000fe200078e020e */
[----:B------:R-:W-:Y:S02]  /*0850*/  IADD3 R5, PT, PT, R5, 0x1, RZ ;  /* 0x0000000105057810 */ /* 0x000fe40007ffe0ff */
[----:B------:R-:W-:Y:S01]  /*0860*/  ISETP.GE.AND P0, PT, R4, R11, PT ;  /* 0x0000000b0400720c */ /* 0x000fe20003f06270 */
[----:B------:R-:W-:Y:S01]  /*0870*/  VIADD R10, R10, 0x1 ;  /* 0x000000010a0a7836 */ /* 0x000fe20000000000 */
[----:B------:R3:W-:Y:S01]  /*0880*/  STG.E desc[UR6][R18.64], R7 ;  /* 0x0000000712007986 */ /* 0x0007e2000c101906 */
[----:B------:R-:W-:Y:S02]  /*0890*/  ISETP.NE.AND P1, PT, R5, RZ, PT ;  /* 0x000000ff0500720c */ /* 0x000fe40003f25270 */
[----:B------:R-:W-:-:S05]  /*08a0*/  SEL R21, R9, RZ, P0 ;  /* 0x000000ff09157207 */ /* 0x000fca0000000000 */
[----:B------:R-:W-:-:S06]  /*08b0*/  IMAD.IADD R22, R4, 0x1, R21 ;  /* 0x0000000104167824 */ /* 0x000fcc00078e0215 */
[----:B---3--:R-:W-:Y:S05]  /*08c0*/  @P1 BRA `(.L_x_4) ;  /* 0xfffffffc00701947 */ /* 0x008fea000383ffff */
.L_x_1:
[----:B------:R-:W-:Y:S05]  /*08d0*/  BSYNC.RECONVERGENT B0 ;  /* 0x0000000000007941 */ /* 0x000fea0003800200 */
.L_x_0:
[----:B------:R-:W-:-:S05]  /*08e0*/  IMAD.IADD R0, R6, 0x1, -R13 ;  /* 0x0000000106007824 */ /* 0x000fca00078e0a0d */
[----:B------:R-:W-:-:S13]  /*08f0*/  ISETP.GT.U32.AND P0, PT, R0, -0x4, PT ;  /* 0xfffffffc0000780c */ /* 0x000fda0003f04070 */
[----:B------:R-:W-:Y:S05]  /*0900*/  @P0 EXIT ;  /* 0x000000000000094d */ /* 0x000fea0003800000 */
[----:B------:R-:W0:Y:S01]  /*0910*/  LDC R7, c[0x0][0x390] ;  /* 0x0000e400ff077b82 */ /* 0x000e220000000800 */
[----:B------:R-:W1:Y:S01]  /*0920*/  LDCU UR4, c[0x0][0x390] ;  /* 0x00007200ff0477ac */ /* 0x000e620008000800 */
[----:B------:R-:W2:Y:S06]  /*0930*/  LDCU UR5, c[0x0][0x390] ;  /* 0x00007200ff0577ac */ /* 0x000eac0008000800 */
[----:B------:R-:W3:Y:S01]  /*0940*/  LDC.64 R14, c[0x0][0x3a0] ;  /* 0x0000e800ff0e7b82 */ /* 0x000ee20000000a00 */
[----:B------:R-:W4:Y:S01]  /*0950*/  LDCU.64 UR8, c[0x0][0x3a0] ;  /* 0x00007400ff0877ac */ /* 0x000f220008000a00 */
[----:B------:R-:W0:Y:S06]  /*0960*/  LDCU.128 UR12, c[0x0][0x3a0] ;  /* 0x00007400ff0c77ac */ /* 0x000e2c0008000c00 */
[----:B------:R-:W0:Y:S01]  /*0970*/  LDC.64 R16, c[0x0][0x3a8] ;  /* 0x0000ea00ff107b82 */ /* 0x000e220000000a00 */
[----:B-1----:R-:W-:-:S12]  /*0980*/  USHF.R.S32.HI UR4, URZ, 0x1f, UR4 ;  /* 0x0000001fff047899 */ /* 0x002fd80008011404 */
.L_x_13:
[C---:B---3--:R-:W-:Y:S01]  /*0990*/  IMAD.WIDE R30, R22.reuse, 0x4, R14 ;  /* 0x00000004161e7825 */ /* 0x048fe200078e020e */
[----:B0-----:R-:W-:-:S04]  /*09a0*/  IADD3 R29, PT, PT, R22, -R7, RZ ;  /* 0x80000007161d7210 */ /* 0x001fc80007ffe0ff */
[----:B------:R-:W3:Y:S01]  /*09b0*/  LDG.E R0, desc[UR6][R30.64+0x4] ;  /* 0x000004061e007981 */ /* 0x000ee2000c1e1900 */
[----:B------:R-:W-:-:S03]  /*09c0*/  IMAD.WIDE R2, R7, 0x4, R30 ;  /* 0x0000000407027825 */ /* 0x000fc600078e021e */
[----:B------:R-:W3:Y:S01]  /*09d0*/  LDG.E R5, desc[UR6][R30.64+-0x4] ;  /* 0xfffffc061e057981 */ /* 0x000ee2000c1e1900 */
[----:B------:R-:W-:-:S03]  /*09e0*/  IMAD.WIDE R28, R29, 0x4, R14 ;  /* 0x000000041d1c7825 */ /* 0x000fc600078e020e */
[----:B------:R-:W5:Y:S04]  /*09f0*/  LDG.E R3, desc[UR6][R2.64] ;  /* 0x0000000602037981 */ /* 0x000f68000c1e1900 */
[----:B------:R-:W2:Y:S04]  /*0a00*/  LDG.E R19, desc[UR6][R28.64] ;  /* 0x000000061c137981 */ /* 0x000ea8000c1e1900 */
[----:B------:R-:W4:Y:S01]  /*0a10*/  LDG.E R4, desc[UR6][R30.64] ;  /* 0x000000061e047981 */ /* 0x000f22000c1e1900 */
[----:B------:R-:W0:Y:S01]  /*0a20*/  MUFU.RCP R21, R8 ;  /* 0x0000000800157308 */ /* 0x000e220000001000 */
[----:B------:R-:W-:Y:S01]  /*0a30*/  BSSY.RECONVERGENT B0, `(.L_x_5) ;  /* 0x0000012000007945 */ /* 0x000fe20003800200 */
[----:B0-----:R-:W-:Y:S01]  /*0a40*/  FFMA R6, -R8, R21, 1 ;  /* 0x3f80000008067423 */ /* 0x001fe20000000115 */
[----:B---3--:R-:W-:-:S04]  /*0a50*/  FADD R0, R0, R5 ;  /* 0x0000000500007221 */ /* 0x008fc80000000000 */
[----:B-----5:R-:W-:-:S04]  /*0a60*/  FADD R0, R0, R3 ;  /* 0x0000000300007221 */ /* 0x020fc80000000000 */
[----:B--2---:R-:W-:Y:S01]  /*0a70*/  FADD R19, R0, R19 ;  /* 0x0000001300137221 */ /* 0x004fe20000000000 */
[----:B------:R-:W-:Y:S01]  /*0a80*/  FFMA R0, R21, R6, R21 ;  /* 0x0000000615007223 */ /* 0x000fe20000000015 */
[----:B------:R-:W-:Y:S02]  /*0a90*/  SHF.R.S32.HI R6, RZ, 0x1f, R22 ;  /* 0x0000001fff067819 */ /* 0x000fe40000011416 */
[----:B----4-:R-:W-:Y:S01]  /*0aa0*/  FFMA R19, R4, -4, R19 ;  /* 0xc080000004137823 */ /* 0x010fe20000000013 */
[----:B------:R-:W-:-:S03]  /*0ab0*/  VIADD R4, R22, 0x1 ;  /* 0x0000000116047836 */ /* 0x000fc60000000000 */
[----:B------:R-:W0:Y:S01]  /*0ac0*/  FCHK P0, R19, R8 ;  /* 0x0000000813007302 */ /* 0x000e220000000000 */
[----:B------:R-:W-:-:S04]  /*0ad0*/  FFMA R5, R0, R19, RZ ;  /* 0x0000001300057223 */ /* 0x000fc800000000ff */
[----:B------:R-:W-:-:S04]  /*0ae0*/  FFMA R2, -R8, R5, R19 ;  /* 0x0000000508027223 */ /* 0x000fc80000000113 */
[----:B------:R-:W-:Y:S01]  /*0af0*/  FFMA R27, R0, R2, R5 ;  /* 0x00000002001b7223 */ /* 0x000fe20000000005 */
[----:B0-----:R-:W-:Y:S06]  /*0b00*/  @!P0 BRA `(.L_x_6) ;  /* 0x0000000000108947 */ /* 0x001fec0003800000 */
[----:B------:R-:W-:Y:S01]  /*0b10*/  IMAD.MOV.U32 R0, RZ, RZ, R19 ;  /* 0x000000ffff007224 */ /* 0x000fe200078e0013 */
[----:B------:R-:W-:-:S07]  /*0b20*/  MOV R12, 0xb40 ;  /* 0x00000b40000c7802 */ /* 0x000fce0000000f00 */
[----:B------:R-:W-:Y:S05]  /*0b30*/  CALL.REL.NOINC `($__internal_0_$__cuda_sm3x_div_rn_noftz_f32_slowpath) ;  /* 0x0000000800347944 */ /* 0x000fea0003c00000 */
[----:B------:R-:W-:-:S07]  /*0b40*/  MOV R27, R0 ;  /* 0x00000000001b7202 */ /* 0x000fce0000000f00 */
.L_x_6:
[----:B------:R-:W-:Y:S05]  /*0b50*/  BSYNC.RECONVERGENT B0 ;  /* 0x0000000000007941 */ /* 0x000fea0003800200 */
.L_x_5:
[----:B------:R-:W-:-:S04]  /*0b60*/  ISETP.GE.AND P0, PT, R4, R11, PT ;  /* 0x0000000b0400720c */ /* 0x000fc80003f06270 */
[----:B------:R-:W-:-:S04]  /*0b70*/  SEL R3, R9, RZ, P0 ;  /* 0x000000ff09037207 */ /* 0x000fc80000000000 */
[----:B------:R-:W-:Y:S01]  /*0b80*/  IADD3 R0, P0, PT, R3, R22, RZ ;  /* 0x0000001603007210 */ /* 0x000fe20007f1e0ff */
[----:B------:R-:W-:-:S03]  /*0b90*/  IMAD.WIDE R22, R22, 0x4, R16 ;  /* 0x0000000416167825 */ /* 0x000fc600078e0210 */
[C---:B------:R-:W-:Y:S01]  /*0ba0*/  LEA.HI.X.SX32 R21, R3.reuse, R6, 0x1, P0 ;  /* 0x0000000603157211 */ /* 0x040fe200000f0eff */
[----:B------:R-:W-:Y:S01]  /*0bb0*/  IMAD.WIDE R30, R3, 0x4, R30 ;  /* 0x00000004031e7825 */ /* 0x000fe200078e021e */
[C---:B------:R-:W-:Y:S01]  /*0bc0*/  IADD3 R6, P0, PT, R0.reuse, 0x1, RZ ;  /* 0x0000000100067810 */ /* 0x040fe20007f1e0ff */
[----:B------:R0:W-:Y:S01]  /*0bd0*/  STG.E desc[UR6][R22.64], R27 ;  /* 0x0000001b16007986 */ /* 0x0001e2000c101906 */
[----:B------:R-:W-:-:S03]  /*0be0*/  IADD3 R0, P1, PT, R0, UR5, RZ ;  /* 0x0000000500007c10 */ /* 0x000fc6000ff3e0ff */
[----:B------:R-:W-:Y:S01]  /*0bf0*/  IMAD.X R5, RZ, RZ, R21, P0 ;  /* 0x000000ffff057224 */ /* 0x000fe200000e0615 */
[----:B------:R-:W-:Y:S01]  /*0c00*/  LEA R18, P0, R6, UR8, 0x2 ;  /* 0x0000000806127c11 */ /* 0x000fe2000f8010ff */
[----:B------:R-:W2:Y:S01]  /*0c10*/  LDG.E R30, desc[UR6][R30.64] ;  /* 0x000000061e1e7981 */ /* 0x000ea2000c1e1900 */
[----:B------:R-:W-:Y:S02]  /*0c20*/  IADD3.X R21, PT, PT, R21, UR4, RZ, P1, !PT ;  /* 0x0000000415157c10 */ /* 0x000fe40008ffe4ff */
[----:B------:R-:W-:Y:S02]  /*0c30*/  LEA R20, P1, R0, UR8, 0x2 ;  /* 0x0000000800147c11 */ /* 0x000fe4000f8210ff */
[----:B------:R-:W-:Y:S02]  /*0c40*/  LEA.HI.X R19, R6, UR9, R5, 0x2, P0 ;  /* 0x0000000906137c11 */ /* 0x000fe400080f1405 */
[----:B------:R-:W-:Y:S01]  /*0c50*/  LEA.HI.X R21, R0, UR9, R21, 0x2, P1 ;  /* 0x0000000900157c11 */ /* 0x000fe200088f1415 */
[----:B------:R-:W-:-:S02]  /*0c60*/  IMAD.WIDE R28, R3, 0x4, R28 ;  /* 0x00000004031c7825 */ /* 0x000fc400078e021c */
[----:B------:R-:W2:Y:S04]  /*0c70*/  LDG.E R25, desc[UR6][R18.64+0x4] ;  /* 0x0000040612197981 */ /* 0x000ea8000c1e1900 */
[----:B------:R-:W3:Y:S04]  /*0c80*/  LDG.E R20, desc[UR6][R20.64+0x4] ;  /* 0x0000040614147981 */ /* 0x000ee8000c1e1900 */
[----:B------:R-:W4:Y:S04]  /*0c90*/  LDG.E R28, desc[UR6][R28.64+0x4] ;  /* 0x000004061c1c7981 */ /* 0x000f28000c1e1900 */
[----:B------:R-:W5:Y:S01]  /*0ca0*/  LDG.E R0, desc[UR6][R18.64] ;  /* 0x0000000612007981 */ /* 0x000f62000c1e1900 */
[----:B0-----:R-:W0:Y:S01]  /*0cb0*/  MUFU.RCP R27, R8 ;  /* 0x00000008001b7308 */ /* 0x001e220000001000 */
[----:B------:R-:W-:Y:S01]  /*0cc0*/  IMAD.IADD R4, R4, 0x1, R3 ;  /* 0x0000000104047824 */ /* 0x000fe200078e0203 */
[----:B------:R-:W-:Y:S01]  /*0cd0*/  BSSY.RECONVERGENT B0, `(.L_x_7) ;  /* 0x0000011000007945 */ /* 0x000fe20003800200 */
[----:B0-----:R-:W-:Y:S01]  /*0ce0*/  FFMA R2, -R8, R27, 1 ;  /* 0x3f80000008027423 */ /* 0x001fe2000000011b */
[----:B--2---:R-:W-:-:S04]  /*0cf0*/  FADD R25, R25, R30 ;  /* 0x0000001e19197221 */ /* 0x004fc80000000000 */
[----:B---3--:R-:W-:-:S04]  /*0d00*/  FADD R25, R25, R20 ;  /* 0x0000001419197221 */ /* 0x008fc80000000000 */
[----:B----4-:R-:W-:-:S04]  /*0d10*/  FADD R25, R25, R28 ;  /* 0x0000001c19197221 */ /* 0x010fc80000000000 */
[----:B-----5:R-:W-:-:S04]  /*0d20*/  FFMA R25, R0, -4, R25 ;  /* 0xc080000000197823 */ /* 0x020fc80000000019 */
[----:B------:R-:W0:Y:S01]  /*0d30*/  FCHK P0, R25, R8 ;  /* 0x0000000819007302 */ /* 0x000e220000000000 */
[----:B------:R-:W-:-:S04]  /*0d40*/  FFMA R0, R27, R2, R27 ;  /* 0x000000021b007223 */ /* 0x000fc8000000001b */
[----:B------:R-:W-:-:S04]  /*0d50*/  FFMA R21, R0, R25, RZ ;  /* 0x0000001900157223 */ /* 0x000fc800000000ff */
[----:B------:R-:W-:Y:S01]  /*0d60*/  FFMA R2, -R8, R21, R25 ;  /* 0x0000001508027223 */ /* 0x000fe20000000119 */
[----:B------:R-:W-:-:S03]  /*0d70*/  IADD3 R20, PT, PT, R4, 0x1, RZ ;  /* 0x0000000104147810 */ /* 0x000fc60007ffe0ff */
[----:B------:R-:W-:Y:S01]  /*0d80*/  FFMA R29, R0, R2, R21 ;  /* 0x00000002001d7223 */ /* 0x000fe20000000015 */
[----:B0-----:R-:W-:Y:S06]  /*0d90*/  @!P0 BRA `(.L_x_8) ;  /* 0x0000000000108947 */ /* 0x001fec0003800000 */
[----:B------:R-:W-:Y:S01]  /*0da0*/  IMAD.MOV.U32 R0, RZ, RZ, R25 ;  /* 0x000000ffff007224 */ /* 0x000fe200078e0019 */
[----:B------:R-:W-:-:S07]  /*0db0*/  MOV R12, 0xdd0 ;  /* 0x00000dd0000c7802 */ /* 0x000fce0000000f00 */
[----:B------:R-:W-:Y:S05]  /*0dc0*/  CALL.REL.NOINC `($__internal_0_$__cuda_sm3x_div_rn_noftz_f32_slowpath) ;  /* 0x0000000400907944 */ /* 0x000fea0003c00000 */
[----:B------:R-:W-:-:S07]  /*0dd0*/  IMAD.MOV.U32 R29, RZ, RZ, R0 ;  /* 0x000000ffff1d7224 */ /* 0x000fce00078e0000 */
.L_x_8:
[----:B------:R-:W-:Y:S05]  /*0de0*/  BSYNC.RECONVERGENT B0 ;  /* 0x0000000000007941 */ /* 0x000fea0003800200 */
.L_x_7:
[----:B------:R-:W-:Y:S01]  /*0df0*/  ISETP.GE.AND P0, PT, R20, R11, PT ;  /* 0x0000000b1400720c */ /* 0x000fe20003f06270 */
[----:B------:R-:W-:-:S03]  /*0e00*/  IMAD.WIDE R18, R3, 0x4, R22 ;  /* 0x0000000403127825 */ /* 0x000fc600078e0216 */
[----:B------:R-:W-:Y:S02]  /*0e10*/  SEL R21, R9, RZ, P0 ;  /* 0x000000ff09157207 */ /* 0x000fe40000000000 */
[----:B------:R0:W-:Y:S02]  /*0e20*/  STG.E desc[UR6][R18.64+0x4], R29 ;  /* 0x0000041d12007986 */ /* 0x0001e4000c101906 */
[C---:B------:R-:W-:Y:S02]  /*0e30*/  IADD3 R6, P0, PT, R21.reuse, R6, RZ ;  /* 0x0000000615067210 */ /* 0x040fe40007f1e0ff */
[----:B------:R-:W-:Y:S02]  /*0e40*/  IADD3 R27, PT, PT, R4, R21, RZ ;  /* 0x00000015041b7210 */ /* 0x000fe40007ffe0ff */
[----:B------:R-:W-:Y:S02]  /*0e50*/  LEA.HI.X.SX32 R5, R21, R5, 0x1, P0 ;  /* 0x0000000515057211 */ /* 0x000fe400000f0eff */
[C---:B------:R-:W-:Y:S01]  /*0e60*/  IADD3 R4, P0, PT, R6.reuse, 0x1, RZ ;  /* 0x0000000106047810 */ /* 0x040fe20007f1e0ff */
[----:B------:R-:W-:Y:S01]  /*0e70*/  IMAD.WIDE R26, R27, 0x4, R14 ;  /* 0x000000041b1a7825 */ /* 0x000fe200078e020e */
[----:B------:R-:W-:-:S02]  /*0e80*/  IADD3 R2, P1, PT, R6, UR5, RZ ;  /* 0x0000000506027c10 */ /* 0x000fc4000ff3e0ff */
[----:B------:R-:W-:Y:S01]  /*0e90*/  IADD3 R0, P2, PT, R6, -UR5, RZ ;  /* 0x8000000506007c10 */ /* 0x000fe2000ff5e0ff */
[----:B------:R-:W-:Y:S01]  /*0ea0*/  IMAD.X R3, RZ, RZ, R5, P0 ;  /* 0x000000ffff037224 */ /* 0x000fe200000e0605 */
[----:B------:R-:W-:Y:S01]  /*0eb0*/  LEA R24, P0, R4, UR8, 0x2 ;  /* 0x0000000804187c11 */ /* 0x000fe2000f8010ff */
[----:B------:R-:W2:Y:S01]  /*0ec0*/  LDG.E R26, desc[UR6][R26.64] ;  /* 0x000000061a1a7981 */ /* 0x000ea2000c1e1900 */
[----:B------:R-:W-:Y:S02]  /*0ed0*/  IADD3.X R23, PT, PT, R5, UR4, RZ, P1, !PT ;  /* 0x0000000405177c10 */ /* 0x000fe40008ffe4ff */
[----:B------:R-:W-:Y:S02]  /*0ee0*/  LEA R22, P1, R2, UR8, 0x2 ;  /* 0x0000000802167c11 */ /* 0x000fe4000f8210ff */
[----:B------:R-:W-:Y:S02]  /*0ef0*/  LEA.HI.X R25, R4, UR9, R3, 0x2, P0 ;  /* 0x0000000904197c11 */ /* 0x000fe400080f1403 */
[----:B------:R-:W-:-:S02]  /*0f00*/  LEA.HI.X R23, R2, UR9, R23, 0x2, P1 ;  /* 0x0000000902177c11 */ /* 0x000fc400088f1417 */
[----:B0-----:R-:W-:Y:S01]  /*0f10*/  IADD3.X R19, PT, PT, R5, ~UR4, RZ, P2, !PT ;  /* 0x8000000405137c10 */ /* 0x001fe200097fe4ff */
[----:B------:R-:W2:Y:S01]  /*0f20*/  LDG.E R29, desc[UR6][R24.64+0x4] ;  /* 0x00000406181d7981 */ /* 0x000ea2000c1e1900 */
[----:B------:R-:W-:-:S03]  /*0f30*/  LEA R18, P0, R0, UR8, 0x2 ;  /* 0x0000000800127c11 */ /* 0x000fc6000f8010ff */
[----:B------:R0:W3:Y:S01]  /*0f40*/  LDG.E R22, desc[UR6][R22.64+0x4] ;  /* 0x0000040616167981 */ /* 0x0000e2000c1e1900 */
[----:B------:R-:W-:-:S03]  /*0f50*/  LEA.HI.X R19, R0, UR9, R19, 0x2, P0 ;  /* 0x0000000900137c11 */ /* 0x000fc600080f1413 */
[----:B------:R-:W4:Y:S04]  /*0f60*/  LDG.E R0, desc[UR6][R24.64] ;  /* 0x0000000618007981 */ /* 0x000f28000c1e1900 */
[----:B------:R-:W5:Y:S01]  /*0f70*/  LDG.E R18, desc[UR6][R18.64+0x4] ;  /* 0x0000040612127981 */ /* 0x000f62000c1e1900 */
[----:B------:R-:W1:Y:S01]  /*0f80*/  MUFU.RCP R31, R8 ;  /* 0x00000008001f7308 */ /* 0x000e620000001000 */
[----:B0-----:R-:W-:Y:S01]  /*0f90*/  IMAD.IADD R23, R20, 0x1, R21 ;  /* 0x0000000114177824 */ /* 0x001fe200078e0215 */
[----:B------:R-:W-:Y:S01]  /*0fa0*/  BSSY.RECONVERGENT B0, `(.L_x_9) ;  /* 0x0000011000007945 */ /* 0x000fe20003800200 */
[----:B-1----:R-:W-:Y:S01]  /*0fb0*/  FFMA R2, -R8, R31, 1 ;  /* 0x3f80000008027423 */ /* 0x002fe2000000011f */
[----:B--2---:R-:W-:-:S04]  /*0fc0*/  FADD R29, R29, R26 ;  /* 0x0000001a1d1d7221 */ /* 0x004fc80000000000 */
[----:B---3--:R-:W-:-:S04]  /*0fd0*/  FADD R29, R29, R22 ;  /* 0x000000161d1d7221 */ /* 0x008fc80000000000 */
[----:B-----5:R-:W-:-:S04]  /*0fe0*/  FADD R29, R29, R18 ;  /* 0x000000121d1d7221 */ /* 0x020fc80000000000 */
[----:B----4-:R-:W-:-:S04]  /*0ff0*/  FFMA R29, R0, -4, R29 ;  /* 0xc0800000001d7823 */ /* 0x010fc8000000001d */
        /* <DEDUP_REMOVED lines=11> */
.L_x_10:
[----:B------:R-:W-:Y:S05]  /*10b0*/  BSYNC.RECONVERGENT B0 ;  /* 0x0000000000007941 */ /* 0x000fea0003800200 */
.L_x_9:
[----:B------:R-:W-:Y:S02]  /*10c0*/  ISETP.GE.AND P0, PT, R22, R11, PT ;  /* 0x0000000b1600720c */ /* 0x000fe40003f06270 */
[C---:B------:R-:W-:Y:S02]  /*10d0*/  LEA R18, P1, R6.reuse, UR14, 0x2 ;  /* 0x0000000e06127c11 */ /* 0x040fe4000f8210ff */
[----:B------:R-:W-:Y:S02]  /*10e0*/  SEL R20, R9, RZ, P0 ;  /* 0x000000ff09147207 */ /* 0x000fe40000000000 */
[----:B------:R-:W-:Y:S02]  /*10f0*/  LEA.HI.X R19, R6, UR15, R5, 0x2, P1 ;  /* 0x0000000f06137c11 */ /* 0x000fe400088f1405 */
[C---:B------:R-:W-:Y:S02]  /*1100*/  IADD3 R12, P0, PT, R20.reuse, R4, RZ ;  /* 0x00000004140c7210 */ /* 0x040fe40007f1e0ff */
[----:B------:R-:W-:Y:S01]  /*1110*/  IADD3 R25, PT, PT, R23, R20, RZ ;  /* 0x0000001417197210 */ /* 0x000fe20007ffe0ff */
[----:B------:R0:W-:Y:S01]  /*1120*/  STG.E desc[UR6][R18.64+0x4], R21 ;  /* 0x0000041512007986 */ /* 0x0001e2000c101906 */
[----:B------:R-:W-:-:S02]  /*1130*/  LEA.HI.X.SX32 R23, R20, R3, 0x1, P0 ;  /* 0x0000000314177211 */ /* 0x000fc400000f0eff */
[C---:B------:R-:W-:Y:S01]  /*1140*/  IADD3 R5, P1, PT, R12.reuse, UR5, RZ ;  /* 0x000000050c057c10 */ /* 0x040fe2000ff3e0ff */
[----:B------:R-:W-:Y:S01]  /*1150*/  IMAD.WIDE R24, R25, 0x4, R14 ;  /* 0x0000000419187825 */ /* 0x000fe200078e020e */
[C---:B------:R-:W-:Y:S02]  /*1160*/  LEA R2, P0, R12.reuse, UR12, 0x2 ;  /* 0x0000000c0c027c11 */ /* 0x040fe4000f8010ff */
[----:B------:R-:W-:Y:S02]  /*1170*/  IADD3.X R6, PT, PT, R23, UR4, RZ, P1, !PT ;  /* 0x0000000417067c10 */ /* 0x000fe40008ffe4ff */
[----:B------:R-:W-:Y:S01]  /*1180*/  LEA R4, P1, R5, UR12, 0x2 ;  /* 0x0000000c05047c11 */ /* 0x000fe2000f8210ff */
[----:B------:R-:W2:Y:S01]  /*1190*/  LDG.E R24, desc[UR6][R24.64] ;  /* 0x0000000618187981 */ /* 0x000ea2000c1e1900 */
[C---:B------:R-:W-:Y:S02]  /*11a0*/  IADD3 R0, P2, PT, R12.reuse, -UR5, RZ ;  /* 0x800000050c007c10 */ /* 0x040fe4000ff5e0ff */
[----:B------:R-:W-:-:S02]  /*11b0*/  LEA.HI.X R3, R12, UR13, R23, 0x2, P0 ;  /* 0x0000000d0c037c11 */ /* 0x000fc400080f1417 */
[----:B------:R-:W-:Y:S02]  /*11c0*/  LEA.HI.X R5, R5, UR13, R6, 0x2, P1 ;  /* 0x0000000d05057c11 */ /* 0x000fe400088f1406 */
[----:B------:R-:W-:Y:S01]  /*11d0*/  IADD3.X R23, PT, PT, R23, ~UR4, RZ, P2, !PT ;  /* 0x8000000417177c10 */ /* 0x000fe200097fe4ff */
[----:B0-----:R-:W2:Y:S01]  /*11e0*/  LDG.E R21, desc[UR6][R2.64+0x8] ;  /* 0x0000080602157981 */ /* 0x001ea2000c1e1900 */
[----:B------:R-:W-:-:S03]  /*11f0*/  LEA R26, P0, R0, UR12, 0x2 ;  /* 0x0000000c001a7c11 */ /* 0x000fc6000f8010ff */
[----:B------:R-:W3:Y:S01]  /*1200*/  LDG.E R4, desc[UR6][R4.64+0x4] ;  /* 0x0000040604047981 */ /* 0x000ee2000c1e1900 */
[----:B------:R-:W-:-:S03]  /*1210*/  LEA.HI.X R27, R0, UR13, R23, 0x2, P0 ;  /* 0x0000000d001b7c11 */ /* 0x000fc600080f1417 */
[----:B------:R-:W4:Y:S04]  /*1220*/  LDG.E R6, desc[UR6][R2.64+0x4] ;  /* 0x0000040602067981 */ /* 0x000f28000c1e1900 */
[----:B------:R-:W5:Y:S01]  /*1230*/  LDG.E R26, desc[UR6][R26.64+0x4] ;  /* 0x000004061a1a7981 */ /* 0x000f62000c1e1900 */
[----:B------:R-:W0:Y:S02]  /*1240*/  MUFU.RCP R23, R8 ;  /* 0x0000000800177308 */ /* 0x000e240000001000 */
[----:B0-----:R-:W-:-:S04]  /*1250*/  FFMA R0, -R8, R23, 1 ;  /* 0x3f80000008007423 */ /* 0x001fc80000000117 */
[----:B------:R-:W-:Y:S01]  /*1260*/  FFMA R0, R23, R0, R23 ;  /* 0x0000000017007223 */ /* 0x000fe20000000017 */
[----:B------:R-:W-:Y:S01]  /*1270*/  BSSY.RECONVERGENT B0, `(.L_x_11) ;  /* 0x0000010000007945 */ /* 0x000fe20003800200 */
[----:B------:R-:W-:Y:S01]  /*1280*/  IADD3 R22, PT, PT, R20, 0x1, R22 ;  /* 0x0000000114167810 */ /* 0x000fe20007ffe016 */
[----:B--2---:R-:W-:-:S04]  /*1290*/  FADD R21, R21, R24 ;  /* 0x0000001815157221 */ /* 0x004fc80000000000 */
[----:B---3--:R-:W-:-:S04]  /*12a0*/  FADD R21, R21, R4 ;  /* 0x0000000415157221 */ /* 0x008fc80000000000 */
[----:B-----5:R-:W-:-:S04]  /*12b0*/  FADD R21, R21, R26 ;  /* 0x0000001a15157221 */ /* 0x020fc80000000000 */
[----:B----4-:R-:W-:-:S04]  /*12c0*/  FFMA R23, R6, -4, R21 ;  /* 0xc080000006177823 */ /* 0x010fc80000000015 */
[----:B------:R-:W0:Y:S01]  /*12d0*/  FCHK P0, R23, R8 ;  /* 0x0000000817007302 */ /* 0x000e220000000000 */
[----:B------:R-:W-:Y:S01]  /*12e0*/  FFMA R21, R0, R23, RZ ;  /* 0x0000001700157223 */ /* 0x000fe200000000ff */
[----:B------:R-:W-:-:S03]  /*12f0*/  IADD3 R4, P1, PT, R18, 0x4, RZ ;  /* 0x0000000412047810 */ /* 0x000fc60007f3e0ff */
[----:B------:R-:W-:Y:S02]  /*1300*/  FFMA R2, -R8, R21, R23 ;  /* 0x0000001508027223 */ /* 0x000fe40000000117 */
[----:B------:R-:W-:Y:S02]  /*1310*/  IMAD.X R5, RZ, RZ, R19, P1 ;  /* 0x000000ffff057224 */ /* 0x000fe400008e0613 */
[----:B------:R-:W-:Y:S01]  /*1320*/  FFMA R0, R0, R2, R21 ;  /* 0x0000000200007223 */ /* 0x000fe20000000015 */
[----:B0-----:R-:W-:Y:S06]  /*1330*/  @!P0 BRA `(.L_x_12) ;  /* 0x00000000000c8947 */ /* 0x001fec0003800000 */
[----:B------:R-:W-:Y:S01]  /*1340*/  IMAD.MOV.U32 R0, RZ, RZ, R23 ;  /* 0x000000ffff007224 */ /* 0x000fe200078e0017 */
[----:B------:R-:W-:-:S07]  /*1350*/  MOV R12, 0x1370 ;  /* 0x00001370000c7802 */ /* 0x000fce0000000f00 */
[----:B------:R-:W-:Y:S05]  /*1360*/  CALL.REL.NOINC `($__internal_0_$__cuda_sm3x_div_rn_noftz_f32_slowpath) ;  /* 0x0000000000287944 */ /* 0x000fea0003c00000 */
.L_x_12:
[----:B------:R-:W-:Y:S05]  /*1370*/  BSYNC.RECONVERGENT B0 ;  /* 0x0000000000007941 */ /* 0x000fea0003800200 */
.L_x_11:
[----:B------:R-:W-:Y:S01]  /*1380*/  IMAD.WIDE R4, R20, 0x4, R4 ;  /* 0x0000000414047825 */ /* 0x000fe200078e0204 */
[----:B------:R-:W-:Y:S02]  /*1390*/  IADD3 R10, PT, PT, R10, 0x4, RZ ;  /* 0x000000040a0a7810 */ /* 0x000fe40007ffe0ff */
[----:B------:R-:W-:Y:S02]  /*13a0*/  ISETP.GE.AND P0, PT, R22, R11, PT ;  /* 0x0000000b1600720c */ /* 0x000fe40003f06270 */
[----:B------:R1:W-:Y:S01]  /*13b0*/  STG.E desc[UR6][R4.64+0x4], R0 ;  /* 0x0000040004007986 */ /* 0x0003e2000c101906 */
[----:B------:R-:W-:Y:S02]  /*13c0*/  ISETP.GE.AND P1, PT, R10, R13, PT ;  /* 0x0000000d0a00720c */ /* 0x000fe40003f26270 */
[----:B------:R-:W-:-:S05]  /*13d0*/  SEL R3, R9, RZ, P0 ;  /* 0x000000ff09037207 */ /* 0x000fca0000000000 */
[----:B------:R-:W-:-:S06]  /*13e0*/  IMAD.IADD R22, R22, 0x1, R3 ;  /* 0x0000000116167824 */ /* 0x000fcc00078e0203 */
[----:B-1----:R-:W-:Y:S05]  /*13f0*/  @!P1 BRA `(.L_x_13) ;  /* 0xfffffff400649947 */ /* 0x002fea000383ffff */
[----:B------:R-:W-:Y:S05]  /*1400*/  EXIT ;  /* 0x000000000000794d */ /* 0x000fea0003800000 */
        .weak           $__internal_0_$__cuda_sm3x_div_rn_noftz_f32_slowpath
        .type           $__internal_0_$__cuda_sm3x_div_rn_noftz_f32_slowpath,@function
        .size           $__internal_0_$__cuda_sm3x_div_rn_noftz_f32_slowpath,(.L_x_26 - $__internal_0_$__cuda_sm3x_div_rn_noftz_f32_slowpath)
$__internal_0_$__cuda_sm3x_div_rn_noftz_f32_slowpath:
[----:B------:R-:W-:Y:S01]  /*1410*/  SHF.R.U32.HI R2, RZ, 0x17, R8 ;  /* 0x00000017ff027819 */ /* 0x000fe20000011608 */
[----:B------:R-:W-:Y:S01]  /*1420*/  BSSY.RECONVERGENT B2, `(.L_x_14) ;  /* 0x0000063000027945 */ /* 0x000fe20003800200 */
[----:B------:R-:W-:Y:S01]  /*1430*/  SHF.R.U32.HI R21, RZ, 0x17, R0 ;  /* 0x00000017ff157819 */ /* 0x000fe20000011600 */
[----:B------:R-:W-:Y:S01]  /*1440*/  IMAD.MOV.U32 R25, RZ, RZ, R8 ;  /* 0x000000ffff197224 */ /* 0x000fe200078e0008 */
[----:B------:R-:W-:Y:S02]  /*1450*/  LOP3.LUT R2, R2, 0xff, RZ, 0xc0, !PT ;  /* 0x000000ff02027812 */ /* 0x000fe400078ec0ff */
[----:B------:R-:W-:-:S03]  /*1460*/  LOP3.LUT R21, R21, 0xff, RZ, 0xc0, !PT ;  /* 0x000000ff15157812 */ /* 0x000fc600078ec0ff */
[----:B------:R-:W-:Y:S01]  /*1470*/  VIADD R19, R2, 0xffffffff ;  /* 0xffffffff02137836 */ /* 0x000fe20000000000 */
[----:B------:R-:W-:-:S04]  /*1480*/  IADD3 R24, PT, PT, R21, -0x1, RZ ;  /* 0xffffffff15187810 */ /* 0x000fc80007ffe0ff */
[----:B------:R-:W-:-:S04]  /*1490*/  ISETP.GT.U32.AND P0, PT, R19, 0xfd, PT ;  /* 0x000000fd1300780c */ /* 0x000fc80003f04070 */
[----:B------:R-:W-:-:S13]  /*14a0*/  ISETP.GT.U32.OR P0, PT, R24, 0xfd, P0 ;  /* 0x000000fd1800780c */ /* 0x000fda0000704470 */
[----:B------:R-:W-:Y:S01]  /*14b0*/  @!P0 IMAD.MOV.U32 R18, RZ, RZ, RZ ;  /* 0x000000ffff128224 */ /* 0x000fe200078e00ff */
[----:B------:R-:W-:Y:S06]  /*14c0*/  @!P0 BRA `(.L_x_15) ;  /* 0x00000000005c8947 */ /* 0x000fec0003800000 */
[----:B------:R-:W-:Y:S02]  /*14d0*/  FSETP.GTU.FTZ.AND P0, PT, |R0|, +INF , PT ;  /* 0x7f8000000000780b */ /* 0x000fe40003f1c200 */
[----:B------:R-:W-:-:S04]  /*14e0*/  FSETP.GTU.FTZ.AND P1, PT, |R8|, +INF , PT ;  /* 0x7f8000000800780b */ /* 0x000fc80003f3c200 */
[----:B------:R-:W-:-:S13]  /*14f0*/  PLOP3.LUT P0, PT, P0, P1, PT, 0xf8, 0x8f ;  /* 0x00000000008f781c */ /* 0x000fda0000703f70 */
[----:B------:R-:W-:Y:S05]  /*1500*/  @P0 BRA `(.L_x_16) ;  /* 0x00000004004c0947 */ /* 0x000fea0003800000 */
[----:B------:R-:W-:-:S13]  /*1510*/  LOP3.LUT P0, RZ, R25, 0x7fffffff, R0, 0xc8, !PT ;  /* 0x7fffffff19ff7812 */ /* 0x000fda000780c800 */
[----:B------:R-:W-:Y:S05]  /*1520*/  @!P0 BRA `(.L_x_17) ;  /* 0x00000004003c8947 */ /* 0x000fea0003800000 */
[----:B------:R-:W-:Y:S02]  /*1530*/  FSETP.NEU.FTZ.AND P1, PT, |R0|, +INF , PT ;  /* 0x7f8000000000780b */ /* 0x000fe40003f3d200 */
[----:B------:R-:W-:Y:S02]  /*1540*/  FSETP.NEU.FTZ.AND P2, PT, |R8|, +INF , PT ;  /* 0x7f8000000800780b */ /* 0x000fe40003f5d200 */
[----:B------:R-:W-:-:S11]  /*1550*/  FSETP.NEU.FTZ.AND P0, PT, |R0|, +INF , PT ;  /* 0x7f8000000000780b */ /* 0x000fd60003f1d200 */
[----:B------:R-:W-:Y:S05]  /*1560*/  @!P2 BRA !P1, `(.L_x_17) ;  /* 0x00000004002ca947 */ /* 0x000fea0004800000 */
[----:B------:R-:W-:-:S04]  /*1570*/  LOP3.LUT P1, RZ, R0, 0x7fffffff, RZ, 0xc0, !PT ;  /* 0x7fffffff00ff7812 */ /* 0x000fc8000782c0ff */
[----:B------:R-:W-:-:S13]  /*1580*/  PLOP3.LUT P1, PT, P2, P1, PT, 0x2f, 0xf2 ;  /* 0x0000000000f2781c */ /* 0x000fda0001722577 */
[----:B------:R-:W-:Y:S05]  /*1590*/  @P1 BRA `(.L_x_18) ;  /* 0x0000000400181947 */ /* 0x000fea0003800000 */
[----:B------:R-:W-:-:S04]  /*15a0*/  LOP3.LUT P1, RZ, R25, 0x7fffffff, RZ, 0xc0, !PT ;  /* 0x7fffffff19ff7812 */ /* 0x000fc8000782c0ff */
[----:B------:R-:W-:-:S13]  /*15b0*/  PLOP3.LUT P0, PT, P0, P1, PT, 0x2f, 0xf2 ;  /* 0x0000000000f2781c */ /* 0x000fda0000702577 */
[----:B------:R-:W-:Y:S05]  /*15c0*/  @P0 BRA `(.L_x_19) ;  /* 0x0000000400000947 */ /* 0x000fea0003800000 */
[----:B------:R-:W-:Y:S02]  /*15d0*/  ISETP.GE.AND P0, PT, R24, RZ, PT ;  /* 0x000000ff1800720c */ /* 0x000fe40003f06270 */
[----:B------:R-:W-:-:S11]  /*15e0*/  ISETP.GE.AND P1, PT, R19, RZ, PT ;  /* 0x000000ff1300720c */ /* 0x000fd60003f26270 */
[----:B------:R-:W-:Y:S01]  /*15f0*/  @P0 MOV R18, RZ ;  /* 0x000000ff00120202 */ /* 0x000fe20000000f00 */
[----:B------:R-:W-:Y:S02]  /*1600*/  @!P0 IMAD.MOV.U32 R18, RZ, RZ, -0x40 ;  /* 0xffffffc0ff128424 */ /* 0x000fe400078e00ff */
[----:B------:R-:W-:Y:S01]  /*1610*/  @!P0 FFMA R0, R0, 1.84467440737095516160e+19, RZ ;  /* 0x5f80000000008823 */ /* 0x000fe200000000ff */
[----:B------:R-:W-:Y:S01]  /*1620*/  @!P1 FFMA R25, R8, 1.84467440737095516160e+19, RZ ;  /* 0x5f80000008199823 */ /* 0x000fe200000000ff */
[----:B------:R-:W-:-:S07]  /*1630*/  @!P1 VIADD R18, R18, 0x40 ;  /* 0x0000004012129836 */ /* 0x000fce0000000000 */
.L_x_15:
[----:B------:R-:W-:Y:S01]  /*1640*/  LEA R24, R2, 0xc0800000, 0x17 ;  /* 0xc080000002187811 */ /* 0x000fe200078eb8ff */
[----:B------:R-:W-:Y:S01]  /*1650*/  VIADD R21, R21, 0xffffff81 ;  /* 0xffffff8115157836 */ /* 0x000fe20000000000 */
[----:B------:R-:W-:Y:S02]  /*1660*/  BSSY.RECONVERGENT B3, `(.L_x_20) ;  /* 0x0000035000037945 */ /* 0x000fe40003800200 */
[----:B------:R-:W-:Y:S01]  /*1670*/  IADD3 R27, PT, PT, -R24, R25, RZ ;  /* 0x00000019181b7210 */ /* 0x000fe20007ffe1ff */
[C---:B------:R-:W-:Y:S01]  /*1680*/  IMAD R0, R21.reuse, -0x800000, R0 ;  /* 0xff80000015007824 */ /* 0x040fe200078e0200 */
[----:B------:R-:W-:Y:S02]  /*1690*/  IADD3 R21, PT, PT, R21, 0x7f, -R2 ;  /* 0x0000007f15157810 */ /* 0x000fe40007ffe802 */
[----:B------:R-:W0:Y:S01]  /*16a0*/  MUFU.RCP R24, R27 ;  /* 0x0000001b00187308 */ /* 0x000e220000001000 */
[----:B------:R-:W-:Y:S02]  /*16b0*/  FADD.FTZ R19, -R27, -RZ ;  /* 0x800000ff1b137221 */ /* 0x000fe40000010100 */
[----:B------:R-:W-:-:S02]  /*16c0*/  IMAD.IADD R21, R21, 0x1, R18 ;  /* 0x0000000115157824 */ /* 0x000fc400078e0212 */
[----:B0-----:R-:W-:-:S04]  /*16d0*/  FFMA R25, R24, R19, 1 ;  /* 0x3f80000018197423 */ /* 0x001fc80000000013 */
[----:B------:R-:W-:-:S04]  /*16e0*/  FFMA R25, R24, R25, R24 ;  /* 0x0000001918197223 */ /* 0x000fc80000000018 */
[----:B------:R-:W-:-:S04]  /*16f0*/  FFMA R24, R0, R25, RZ ;  /* 0x0000001900187223 */ /* 0x000fc800000000ff */
[----:B------:R-:W-:-:S04]  /*1700*/  FFMA R26, R19, R24, R0 ;  /* 0x00000018131a7223 */ /* 0x000fc80000000000 */
[----:B------:R-:W-:-:S04]  /*1710*/  FFMA R26, R25, R26, R24 ;  /* 0x0000001a191a7223 */ /* 0x000fc80000000018 */
[----:B------:R-:W-:-:S04]  /*1720*/  FFMA R19, R19, R26, R0 ;  /* 0x0000001a13137223 */ /* 0x000fc80000000000 */
[----:B------:R-:W-:-:S05]  /*1730*/  FFMA R0, R25, R19, R26 ;  /* 0x0000001319007223 */ /* 0x000fca000000001a */
[----:B------:R-:W-:-:S04]  /*1740*/  SHF.R.U32.HI R2, RZ, 0x17, R0 ;  /* 0x00000017ff027819 */ /* 0x000fc80000011600 */
[----:B------:R-:W-:-:S04]  /*1750*/  LOP3.LUT R2, R2, 0xff, RZ, 0xc0, !PT ;  /* 0x000000ff02027812 */ /* 0x000fc800078ec0ff */
[----:B------:R-:W-:-:S05]  /*1760*/  IADD3 R2, PT, PT, R2, R21, RZ ;  /* 0x0000001502027210 */ /* 0x000fca0007ffe0ff */
[----:B------:R-:W-:-:S05]  /*1770*/  VIADD R18, R2, 0xffffffff ;  /* 0xffffffff02127836 */ /* 0x000fca0000000000 */
[----:B------:R-:W-:-:S13]  /*1780*/  ISETP.GE.U32.AND P0, PT, R18, 0xfe, PT ;  /* 0x000000fe1200780c */ /* 0x000fda0003f06070 */
[----:B------:R-:W-:Y:S05]  /*1790*/  @!P0 BRA `(.L_x_21) ;  /* 0x0000000000808947 */ /* 0x000fea0003800000 */
[----:B------:R-:W-:-:S13]  /*17a0*/  ISETP.GT.AND P0, PT, R2, 0xfe, PT ;  /* 0x000000fe0200780c */ /* 0x000fda0003f04270 */
[----:B------:R-:W-:Y:S05]  /*17b0*/  @P0 BRA `(.L_x_22) ;  /* 0x00000000006c0947 */ /* 0x000fea0003800000 */
[----:B------:R-:W-:-:S13]  /*17c0*/  ISETP.GE.AND P0, PT, R2, 0x1, PT ;  /* 0x000000010200780c */ /* 0x000fda0003f06270 */
[----:B------:R-:W-:Y:S05]  /*17d0*/  @P0 BRA `(.L_x_23) ;  /* 0x0000000000740947 */ /* 0x000fea0003800000 */
[----:B------:R-:W-:Y:S02]  /*17e0*/  ISETP.GE.AND P0, PT, R2, -0x18, PT ;  /* 0xffffffe80200780c */ /* 0x000fe40003f06270 */
[----:B------:R-:W-:-:S11]  /*17f0*/  LOP3.LUT R0, R0, 0x80000000, RZ, 0xc0, !PT ;  /* 0x8000000000007812 */ /* 0x000fd600078ec0ff */
[----:B------:R-:W-:Y:S05]  /*1800*/  @!P0 BRA `(.L_x_23) ;  /* 0x0000000000688947 */ /* 0x000fea0003800000 */
[CCC-:B------:R-:W-:Y:S01]  /*1810*/  FFMA.RZ R18, R25.reuse, R19.reuse, R26.reuse ;  /* 0x0000001319127223 */ /* 0x1c0fe2000000c01a */
[CCC-:B------:R-:W-:Y:S01]  /*1820*/  FFMA.RP R21, R25.reuse, R19.reuse, R26.reuse ;  /* 0x0000001319157223 */ /* 0x1c0fe2000000801a */
[----:B------:R-:W-:Y:S01]  /*1830*/  FFMA.RM R26, R25, R19, R26 ;  /* 0x00000013191a7223 */ /* 0x000fe2000000401a */
[C---:B------:R-:W-:Y:S01]  /*1840*/  VIADD R19, R2.reuse, 0x20 ;  /* 0x0000002002137836 */ /* 0x040fe20000000000 */
[----:B------:R-:W-:Y:S02]  /*1850*/  ISETP.NE.AND P2, PT, R2, RZ, PT ;  /* 0x000000ff0200720c */ /* 0x000fe40003f45270 */
[----:B------:R-:W-:Y:S02]  /*1860*/  LOP3.LUT R18, R18, 0x7fffff, RZ, 0xc0, !PT ;  /* 0x007fffff12127812 */ /* 0x000fe400078ec0ff */
[----:B------:R-:W-:Y:S02]  /*1870*/  ISETP.NE.AND P1, PT, R2, RZ, PT ;  /* 0x000000ff0200720c */ /* 0x000fe40003f25270 */
[----:B------:R-:W-:-:S02]  /*1880*/  LOP3.LUT R18, R18, 0x800000, RZ, 0xfc, !PT ;  /* 0x0080000012127812 */ /* 0x000fc400078efcff */
[----:B------:R-:W-:Y:S02]  /*1890*/  IADD3 R2, PT, PT, -R2, RZ, RZ ;  /* 0x000000ff02027210 */ /* 0x000fe40007ffe1ff */
[----:B------:R-:W-:Y:S02]  /*18a0*/  SHF.L.U32 R19, R18, R19, RZ ;  /* 0x0000001312137219 */ /* 0x000fe400000006ff */
[----:B------:R-:W-:Y:S02]  /*18b0*/  FSETP.NEU.FTZ.AND P0, PT, R21, R26, PT ;  /* 0x0000001a1500720b */ /* 0x000fe40003f1d000 */
[----:B------:R-:W-:Y:S02]  /*18c0*/  SEL R21, R2, RZ, P2 ;  /* 0x000000ff02157207 */ /* 0x000fe40001000000 */
[----:B------:R-:W-:Y:S02]  /*18d0*/  ISETP.NE.AND P1, PT, R19, RZ, P1 ;  /* 0x000000ff1300720c */ /* 0x000fe40000f25270 */
[----:B------:R-:W-:-:S02]  /*18e0*/  SHF.R.U32.HI R19, RZ, R21, R18 ;  /* 0x00000015ff137219 */ /* 0x000fc40000011612 */
[----:B------:R-:W-:Y:S02]  /*18f0*/  PLOP3.LUT P0, PT, P0, P1, PT, 0xf8, 0x8f ;  /* 0x00000000008f781c */ /* 0x000fe40000703f70 */
[----:B------:R-:W-:Y:S02]  /*1900*/  SHF.R.U32.HI R18, RZ, 0x1, R19 ;  /* 0x00000001ff127819 */ /* 0x000fe40000011613 */
[----:B------:R-:W-:-:S04]  /*1910*/  SEL R21, RZ, 0x1, !P0 ;  /* 0x00000001ff157807 */ /* 0x000fc80004000000 */
[----:B------:R-:W-:-:S04]  /*1920*/  LOP3.LUT R2, R21, 0x1, R18, 0xf8, !PT ;  /* 0x0000000115027812 */ /* 0x000fc800078ef812 */
[----:B------:R-:W-:-:S05]  /*1930*/  LOP3.LUT R19, R2, R19, RZ, 0xc0, !PT ;  /* 0x0000001302137212 */ /* 0x000fca00078ec0ff */
[----:B------:R-:W-:-:S05]  /*1940*/  IMAD.IADD R19, R18, 0x1, R19 ;  /* 0x0000000112137824 */ /* 0x000fca00078e0213 */
[----:B------:R-:W-:Y:S01]  /*1950*/  LOP3.LUT R0, R19, R0, RZ, 0xfc, !PT ;  /* 0x0000000013007212 */ /* 0x000fe200078efcff */
[----:B------:R-:W-:Y:S06]  /*1960*/  BRA `(.L_x_23) ;  /* 0x0000000000107947 */ /* 0x000fec0003800000 */
.L_x_22:
[----:B------:R-:W-:-:S04]  /*1970*/  LOP3.LUT R0, R0, 0x80000000, RZ, 0xc0, !PT ;  /* 0x8000000000007812 */ /* 0x000fc800078ec0ff */
[----:B------:R-:W-:Y:S01]  /*1980*/  LOP3.LUT R0, R0, 0x7f800000, RZ, 0xfc, !PT ;  /* 0x7f80000000007812 */ /* 0x000fe200078efcff */
[----:B------:R-:W-:Y:S06]  /*1990*/  BRA `(.L_x_23) ;  /* 0x0000000000047947 */ /* 0x000fec0003800000 */
.L_x_21:
[----:B------:R-:W-:-:S07]  /*19a0*/  IMAD R0, R21, 0x800000, R0 ;  /* 0x0080000015007824 */ /* 0x000fce00078e0200 */
.L_x_23:
[----:B------:R-:W-:Y:S05]  /*19b0*/  BSYNC.RECONVERGENT B3 ;  /* 0x0000000000037941 */ /* 0x000fea0003800200 */
.L_x_20:
[----:B------:R-:W-:Y:S05]  /*19c0*/  BRA `(.L_x_24) ;  /* 0x0000000000207947 */ /* 0x000fea0003800000 */
.L_x_19:
[----:B------:R-:W-:-:S04]  /*19d0*/  LOP3.LUT R0, R25, 0x80000000, R0, 0x48, !PT ;  /* 0x8000000019007812 */ /* 0x000fc800078e4800 */
[----:B------:R-:W-:Y:S01]  /*19e0*/  LOP3.LUT R0, R0, 0x7f800000, RZ, 0xfc, !PT ;  /* 0x7f80000000007812 */ /* 0x000fe200078efcff */
[----:B------:R-:W-:Y:S06]  /*19f0*/  BRA `(.L_x_24) ;  /* 0x0000000000147947 */ /* 0x000fec0003800000 */
.L_x_18:
[----:B------:R-:W-:Y:S01]  /*1a00*/  LOP3.LUT R0, R25, 0x80000000, R0, 0x48, !PT ;  /* 0x8000000019007812 */ /* 0x000fe200078e4800 */
[----:B------:R-:W-:Y:S06]  /*1a10*/  BRA `(.L_x_24) ;  /* 0x00000000000c7947 */ /* 0x000fec0003800000 */
.L_x_17:
[----:B------:R-:W0:Y:S01]  /*1a20*/  MUFU.RSQ R0, -QNAN ;  /* 0xffc0000000007908 */ /* 0x000e220000001400 */
[----:B------:R-:W-:Y:S05]  /*1a30*/  BRA `(.L_x_24) ;  /* 0x0000000000047947 */ /* 0x000fea0003800000 */
.L_x_16:
[----:B------:R-:W-:-:S07]  /*1a40*/  FADD.FTZ R0, R0, R8 ;  /* 0x0000000800007221 */ /* 0x000fce0000010000 */
.L_x_24:
[----:B------:R-:W-:Y:S05]  /*1a50*/  BSYNC.RECONVERGENT B2 ;  /* 0x0000000000027941 */ /* 0x000fea0003800200 */
.L_x_14:
[----:B------:R-:W-:Y:S01]  /*1a60*/  MOV R18, R12 ;  /* 0x0000000c00127202 */ /* 0x000fe20000000f00 */
[----:B------:R-:W-:-:S04]  /*1a70*/  IMAD.MOV.U32 R19, RZ, RZ, 0x0 ;  /* 0x00000000ff137424 */ /* 0x000fc800078e00ff */
[----:B0-----:R-:W-:Y:S05]  /*1a80*/  RET.REL.NODEC R18 `(_Z3addiiiiiifPfS_) ;  /* 0xffffffe4125c7950 */ /* 0x001fea0003c3ffff */
.L_x_25:
[----:B------:R-:W-:-:S00]  /*1a90*/  BRA `(.L_x_25) ;  /* 0xfffffffc00fc7947 */ /* 0x000fc0000383ffff */
[----:B------:R-:W-:-:S00]  /*1aa0*/  NOP ;  /* 0x0000000000007918 */ /* 0x000fc00000000000 */
        /* <DEDUP_REMOVED lines=13> */
.L_x_26:


//--------------------- .nv.shared.reserved.0     --------------------------
	.section	.nv.shared.reserved.0,"aw",@nobits
	.weak		__nv_reservedSMEM_offset_0_alias
	.size		__nv_reservedSMEM_offset_0_alias, 0, 64
	.other		__nv_reservedSMEM_offset_0_alias,@"STO_CUDA_RESERVED_SHARED STV_DEFAULT"
__nv_reservedSMEM_offset_0_alias:
	.zero		0
	.zero		64


//--------------------- .nv.constant0._Z3addiiiiiifPfS_ --------------------------
	.section	.nv.constant0._Z3addiiiiiifPfS_,"a",@progbits
	.sectionflags	@""
	.align	4
.nv.constant0._Z3addiiiiiifPfS_:
	.zero		944


//--------------------- SYMBOLS --------------------------

	.type		.nv.reservedSmem.offset0,@object
	.size		.nv.reservedSmem.offset0,0x4
